// auto-generated by cutlass_sweep.gemm — config: {"arch": "sm_100", "cluster_m": 2, "cluster_n": 1, "dtype": "tf32", "stages": 3, "tile_k": 64, "tile_m": 128, "tile_n": 64}
#include "cutlass/cutlass.h"
#include "cutlass/gemm/collective/collective_builder.hpp"
#include "cutlass/gemm/device/gemm_universal_adapter.h"
#include "cutlass/gemm/kernel/gemm_universal.hpp"
#include "cutlass/epilogue/collective/collective_builder.hpp"

using ElemA = cutlass::tfloat32_t;
using ElemB = cutlass::tfloat32_t;
using ElemCD = cutlass::tfloat32_t;
using Acc  = float;
using TileShape    = cute::Shape<cute::_128, cute::_64, cute::_64>;
using ClusterShape = cute::Shape<cute::_2, cute::_1, cute::_1>;

using CollectiveEpilogue = typename cutlass::epilogue::collective::CollectiveBuilder<
    cutlass::arch::Sm100, cutlass::arch::OpClassTensorOp,
    TileShape, ClusterShape,
    cutlass::epilogue::collective::EpilogueTileAuto,
    Acc, Acc,
    ElemCD, cutlass::layout::RowMajor, 128 / cutlass::sizeof_bits<ElemCD>::value,
    ElemCD, cutlass::layout::RowMajor, 128 / cutlass::sizeof_bits<ElemCD>::value,
    cutlass::epilogue::collective::EpilogueScheduleAuto
  >::CollectiveOp;

using CollectiveMainloop = typename cutlass::gemm::collective::CollectiveBuilder<
    cutlass::arch::Sm100, cutlass::arch::OpClassTensorOp,
    ElemA, cutlass::layout::RowMajor, 128 / cutlass::sizeof_bits<ElemA>::value,
    ElemB, cutlass::layout::ColumnMajor, 128 / cutlass::sizeof_bits<ElemB>::value,
    Acc,
    TileShape, ClusterShape,
    cutlass::gemm::collective::StageCount<3>,
    cutlass::gemm::collective::KernelScheduleAuto
  >::CollectiveOp;

using GemmKernel = cutlass::gemm::kernel::GemmUniversal<
    cute::Shape<int,int,int,int>,
    CollectiveMainloop,
    CollectiveEpilogue
>;
using Gemm = cutlass::gemm::device::GemmUniversalAdapter<GemmKernel>;

// Force the device kernel symbol into the cubin without needing a host main.
auto* _anchor = &cutlass::device_kernel<GemmKernel>;


// ===== COMPILED SASS (sm_100a) =====

	.target	sm_100a

	.elftype	@"ET_EXEC"


//--------------------- .note.nv.tkinfo           --------------------------
	.section	.note.nv.tkinfo,"",@"SHT_NOTE"
	.sectionflags	@"SHF_NOTE_NV_TKINFO"
	.tkinfo
        /*0018*/ 	.word	0x00000002
        /*0030*/ 	.string	""
        /*0030*/ 	.string	"ptxas"
        /*0030*/ 	.string	"Cuda compilation tools, release 13.0, V13.0.88"
        /*0030*/ 	.string	"Build cuda_13.0.r13.0/compiler.36424714_0"
        /*0030*/ 	.string	"-arch sm_100a -m 64 "



//--------------------- .note.nv.cuinfo           --------------------------
	.section	.note.nv.cuinfo,"",@"SHT_NOTE"
	.sectionflags	@"SHF_NOTE_NV_CUINFO"
        /*0018*/ 	.short	0x0002
        /*001a*/ 	.short	0x0064
        /*001c*/ 	.short	0x0082
	.zero		2


//--------------------- .nv.info                  --------------------------
	.section	.nv.info,"",@"SHT_CUDA_INFO"
	.align	4


	//----- nvinfo : EIATTR_REGCOUNT
	.align		4
        /*0000*/ 	.byte	0x04, 0x2f
        /*0002*/ 	.short	(.L_19 - .L_18)
	.align		4
.L_18:
        /*0004*/ 	.word	index@(_ZN7cutlass13device_kernelINS_4gemm6kernel13GemmUniversalIN4cute5tupleIJiiiiEEENS1_10collective13CollectiveMmaINS1_35MainloopSm100TmaUmmaWarpSpecializedILi3ELi2ELi4ENS5_IJNS4_1CILi2EEENSA_ILi1EEESC_EEEEENS5_IJNSA_ILi128EEENSA_ILi64EEESG_EEENS_10tfloat32_tENS5_IJlSC_lEEESI_SJ_NS4_8TiledMMAINS4_8MMA_AtomIJNS4_23SM100_MMA_TF32_2x1SM_SSISI_SI_fLi128ELi64ELNS4_4UMMA5MajorE0ELSO_0ELNSN_7ScaleInE0ELSP_0EEEEEENS4_6LayoutINS5_IJSC_SC_SC_EEENS5_IJNSA_ILi0EEESU_SU_EEEEENS5_IJNS4_10UnderscoreESX_SX_EEEEENS4_18SM100_TMA_2SM_LOADENS4_14ComposedLayoutINS4_7SwizzleILi3ELi4ELi3EEENS4_18smem_ptr_flag_bitsILi32EEENSS_INS5_IJNSA_ILi8EEENSA_ILi32EEEEEENS5_IJS17_SC_EEEEEEEvNS4_8identityES10_S1B_vS1C_EENS_8epilogue10collective18CollectiveEpilogueINS1E_23Sm100TmaWarpSpecializedILi3ELi2ELi16ELb1ELb0EEEJNS5_IJSG_SG_SG_EEENS5_IJNSS_ISG_SC_EENSS_INS5_IJNSA_ILi16EEESB_EEENS5_IJSC_S17_EEEEEEEESI_SJ_SI_SJ_NS1E_6fusion15FusionCallbacksIS1I_NS1Q_17LinearCombinationISI_fSI_fLNS_15FloatRoundStyleE2EEES1J_S1P_JEEENS4_5SM1004TMEM4LOAD26SM100_TMEM_LOAD_32dp32b16xENS4_13SM90_TMA_LOADENS11_INS12_ILi2ELi4ELi3EEES15_NSS_INS5_IJS16_S1L_EEENS5_IJS1L_SC_EEEEEEENS4_39AutoVectorizingCopyWithAssumedAlignmentILi128EEENS4_14SM90_TMA_STOREES25_S27_S27_EEEvvEEEEvNT_6ParamsE)
        /*0008*/ 	.word	0x0000005f


	//----- nvinfo : EIATTR_FRAME_SIZE
	.align		4
.L_19:
        /*000c*/ 	.byte	0x04, 0x11
        /*000e*/ 	.short	(.L_21 - .L_20)
	.align		4
.L_20:
        /*0010*/ 	.word	index@($__internal_2_$__cuda_sm10x_tcgen05_guardrail_trap_unallocated_columns_being_dealloced)
        /*0014*/ 	.word	0x00000000


	//----- nvinfo : EIATTR_FRAME_SIZE
	.align		4
.L_21:
        /*0018*/ 	.byte	0x04, 0x11
        /*001a*/ 	.short	(.L_23 - .L_22)
	.align		4
.L_22:
        /*001c*/ 	.word	index@($__internal_1_$__cuda_sm10x_tcgen05_guardrail_trap_phase_invalid_during_alloc)
        /*0020*/ 	.word	0x00000000


	//----- nvinfo : EIATTR_FRAME_SIZE
	.align		4
.L_23:
        /*0024*/ 	.byte	0x04, 0x11
        /*0026*/ 	.short	(.L_25 - .L_24)
	.align		4
.L_24:
        /*0028*/ 	.word	index@($__internal_0_$__cuda_sm10x_tcgen05_guardrail_trap_col_being_dealloced_not_returned_by_alloc)
        /*002c*/ 	.word	0x00000000


	//----- nvinfo : EIATTR_FRAME_SIZE
	.align		4
.L_25:
        /*0030*/ 	.byte	0x04, 0x11
        /*0032*/ 	.short	(.L_27 - .L_26)
	.align		4
.L_26:
        /*0034*/ 	.word	index@(_ZN7cutlass13device_kernelINS_4gemm6kernel13GemmUniversalIN4cute5tupleIJiiiiEEENS1_10collective13CollectiveMmaINS1_35MainloopSm100TmaUmmaWarpSpecializedILi3ELi2ELi4ENS5_IJNS4_1CILi2EEENSA_ILi1EEESC_EEEEENS5_IJNSA_ILi128EEENSA_ILi64EEESG_EEENS_10tfloat32_tENS5_IJlSC_lEEESI_SJ_NS4_8TiledMMAINS4_8MMA_AtomIJNS4_23SM100_MMA_TF32_2x1SM_SSISI_SI_fLi128ELi64ELNS4_4UMMA5MajorE0ELSO_0ELNSN_7ScaleInE0ELSP_0EEEEEENS4_6LayoutINS5_IJSC_SC_SC_EEENS5_IJNSA_ILi0EEESU_SU_EEEEENS5_IJNS4_10UnderscoreESX_SX_EEEEENS4_18SM100_TMA_2SM_LOADENS4_14ComposedLayoutINS4_7SwizzleILi3ELi4ELi3EEENS4_18smem_ptr_flag_bitsILi32EEENSS_INS5_IJNSA_ILi8EEENSA_ILi32EEEEEENS5_IJS17_SC_EEEEEEEvNS4_8identityES10_S1B_vS1C_EENS_8epilogue10collective18CollectiveEpilogueINS1E_23Sm100TmaWarpSpecializedILi3ELi2ELi16ELb1ELb0EEEJNS5_IJSG_SG_SG_EEENS5_IJNSS_ISG_SC_EENSS_INS5_IJNSA_ILi16EEESB_EEENS5_IJSC_S17_EEEEEEEESI_SJ_SI_SJ_NS1E_6fusion15FusionCallbacksIS1I_NS1Q_17LinearCombinationISI_fSI_fLNS_15FloatRoundStyleE2EEES1J_S1P_JEEENS4_5SM1004TMEM4LOAD26SM100_TMEM_LOAD_32dp32b16xENS4_13SM90_TMA_LOADENS11_INS12_ILi2ELi4ELi3EEES15_NSS_INS5_IJS16_S1L_EEENS5_IJS1L_SC_EEEEEEENS4_39AutoVectorizingCopyWithAssumedAlignmentILi128EEENS4_14SM90_TMA_STOREES25_S27_S27_EEEvvEEEEvNT_6ParamsE)
        /*0038*/ 	.word	0x00000000


	//----- nvinfo : EIATTR_MIN_STACK_SIZE
	.align		4
.L_27:
        /*003c*/ 	.byte	0x04, 0x12
        /*003e*/ 	.short	(.L_29 - .L_28)
	.align		4
.L_28:
        /*0040*/ 	.word	index@(_ZN7cutlass13device_kernelINS_4gemm6kernel13GemmUniversalIN4cute5tupleIJiiiiEEENS1_10collective13CollectiveMmaINS1_35MainloopSm100TmaUmmaWarpSpecializedILi3ELi2ELi4ENS5_IJNS4_1CILi2EEENSA_ILi1EEESC_EEEEENS5_IJNSA_ILi128EEENSA_ILi64EEESG_EEENS_10tfloat32_tENS5_IJlSC_lEEESI_SJ_NS4_8TiledMMAINS4_8MMA_AtomIJNS4_23SM100_MMA_TF32_2x1SM_SSISI_SI_fLi128ELi64ELNS4_4UMMA5MajorE0ELSO_0ELNSN_7ScaleInE0ELSP_0EEEEEENS4_6LayoutINS5_IJSC_SC_SC_EEENS5_IJNSA_ILi0EEESU_SU_EEEEENS5_IJNS4_10UnderscoreESX_SX_EEEEENS4_18SM100_TMA_2SM_LOADENS4_14ComposedLayoutINS4_7SwizzleILi3ELi4ELi3EEENS4_18smem_ptr_flag_bitsILi32EEENSS_INS5_IJNSA_ILi8EEENSA_ILi32EEEEEENS5_IJS17_SC_EEEEEEEvNS4_8identityES10_S1B_vS1C_EENS_8epilogue10collective18CollectiveEpilogueINS1E_23Sm100TmaWarpSpecializedILi3ELi2ELi16ELb1ELb0EEEJNS5_IJSG_SG_SG_EEENS5_IJNSS_ISG_SC_EENSS_INS5_IJNSA_ILi16EEESB_EEENS5_IJSC_S17_EEEEEEEESI_SJ_SI_SJ_NS1E_6fusion15FusionCallbacksIS1I_NS1Q_17LinearCombinationISI_fSI_fLNS_15FloatRoundStyleE2EEES1J_S1P_JEEENS4_5SM1004TMEM4LOAD26SM100_TMEM_LOAD_32dp32b16xENS4_13SM90_TMA_LOADENS11_INS12_ILi2ELi4ELi3EEES15_NSS_INS5_IJS16_S1L_EEENS5_IJS1L_SC_EEEEEEENS4_39AutoVectorizingCopyWithAssumedAlignmentILi128EEENS4_14SM90_TMA_STOREES25_S27_S27_EEEvvEEEEvNT_6ParamsE)
        /*0044*/ 	.word	0x00000000
.L_29:


//--------------------- .nv.compat                --------------------------
	.section	.nv.compat,"",@"SHT_CUDA_COMPAT_INFO"
	.align	4
        /*0000*/ 	.byte	0x02, 0x09, 0x01, 0x00, 0x02, 0x02, 0x02, 0x00, 0x02, 0x05, 0x05, 0x00, 0x03, 0x07, 0x01, 0x01
        /*0010*/ 	.byte	0x02, 0x03, 0x01, 0x00, 0x02, 0x06, 0x01, 0x00, 0x04, 0x0b, 0x08, 0x00, 0x09, 0x00, 0x00, 0x00
        /*0020*/ 	.byte	0x00, 0x00, 0x00, 0x00


//--------------------- .nv.info._ZN7cutlass13device_kernelINS_4gemm6kernel13GemmUniversalIN4cute5tupleIJiiiiEEENS1_10collective13CollectiveMmaINS1_35MainloopSm100TmaUmmaWarpSpecializedILi3ELi2ELi4ENS5_IJNS4_1CILi2EEENSA_ILi1EEESC_EEEEENS5_IJNSA_ILi128EEENSA_ILi64EEESG_EEENS_10tfloat32_tENS5_IJlSC_lEEESI_SJ_NS4_8TiledMMAINS4_8MMA_AtomIJNS4_23SM100_MMA_TF32_2x1SM_SSISI_SI_fLi128ELi64ELNS4_4UMMA5MajorE0ELSO_0ELNSN_7ScaleInE0ELSP_0EEEEEENS4_6LayoutINS5_IJSC_SC_SC_EEENS5_IJNSA_ILi0EEESU_SU_EEEEENS5_IJNS4_10UnderscoreESX_SX_EEEEENS4_18SM100_TMA_2SM_LOADENS4_14ComposedLayoutINS4_7SwizzleILi3ELi4ELi3EEENS4_18smem_ptr_flag_bitsILi32EEENSS_INS5_IJNSA_ILi8EEENSA_ILi32EEEEEENS5_IJS17_SC_EEEEEEEvNS4_8identityES10_S1B_vS1C_EENS_8epilogue10collective18CollectiveEpilogueINS1E_23Sm100TmaWarpSpecializedILi3ELi2ELi16ELb1ELb0EEEJNS5_IJSG_SG_SG_EEENS5_IJNSS_ISG_SC_EENSS_INS5_IJNSA_ILi16EEESB_EEENS5_IJSC_S17_EEEEEEEESI_SJ_SI_SJ_NS1E_6fusion15FusionCallbacksIS1I_NS1Q_17LinearCombinationISI_fSI_fLNS_15FloatRoundStyleE2EEES1J_S1P_JEEENS4_5SM1004TMEM4LOAD26SM100_TMEM_LOAD_32dp32b16xENS4_13SM90_TMA_LOADENS11_INS12_ILi2ELi4ELi3EEES15_NSS_INS5_IJS16_S1L_EEENS5_IJS1L_SC_EEEEEEENS4_39AutoVectorizingCopyWithAssumedAlignmentILi128EEENS4_14SM90_TMA_STOREES25_S27_S27_EEEvvEEEEvNT_6ParamsE --------------------------
	.section	.nv.info._ZN7cutlass13device_kernelINS_4gemm6kernel13GemmUniversalIN4cute5tupleIJiiiiEEENS1_10collective13CollectiveMmaINS1_35MainloopSm100TmaUmmaWarpSpecializedILi3ELi2ELi4ENS5_IJNS4_1CILi2EEENSA_ILi1EEESC_EEEEENS5_IJNSA_ILi128EEENSA_ILi64EEESG_EEENS_10tfloat32_tENS5_IJlSC_lEEESI_SJ_NS4_8TiledMMAINS4_8MMA_AtomIJNS4_23SM100_MMA_TF32_2x1SM_SSISI_SI_fLi128ELi64ELNS4_4UMMA5MajorE0ELSO_0ELNSN_7ScaleInE0ELSP_0EEEEEENS4_6LayoutINS5_IJSC_SC_SC_EEENS5_IJNSA_ILi0EEESU_SU_EEEEENS5_IJNS4_10UnderscoreESX_SX_EEEEENS4_18SM100_TMA_2SM_LOADENS4_14ComposedLayoutINS4_7SwizzleILi3ELi4ELi3EEENS4_18smem_ptr_flag_bitsILi32EEENSS_INS5_IJNSA_ILi8EEENSA_ILi32EEEEEENS5_IJS17_SC_EEEEEEEvNS4_8identityES10_S1B_vS1C_EENS_8epilogue10collective18CollectiveEpilogueINS1E_23Sm100TmaWarpSpecializedILi3ELi2ELi16ELb1ELb0EEEJNS5_IJSG_SG_SG_EEENS5_IJNSS_ISG_SC_EENSS_INS5_IJNSA_ILi16EEESB_EEENS5_IJSC_S17_EEEEEEEESI_SJ_SI_SJ_NS1E_6fusion15FusionCallbacksIS1I_NS1Q_17LinearCombinationISI_fSI_fLNS_15FloatRoundStyleE2EEES1J_S1P_JEEENS4_5SM1004TMEM4LOAD26SM100_TMEM_LOAD_32dp32b16xENS4_13SM90_TMA_LOADENS11_INS12_ILi2ELi4ELi3EEES15_NSS_INS5_IJS16_S1L_EEENS5_IJS1L_SC_EEEEEEENS4_39AutoVectorizingCopyWithAssumedAlignmentILi128EEENS4_14SM90_TMA_STOREES25_S27_S27_EEEvvEEEEvNT_6ParamsE,"",@"SHT_CUDA_INFO"
	.sectionflags	@""
	.align	4


	//----- nvinfo : EIATTR_CUDA_API_VERSION
	.align		4
        /*0000*/ 	.byte	0x04, 0x37
        /*0002*/ 	.short	(.L_31 - .L_30)
.L_30:
        /*0004*/ 	.word	0x00000082


	//----- nvinfo : EIATTR_KPARAM_INFO
	.align		4
.L_31:
        /*0008*/ 	.byte	0x04, 0x17
        /*000a*/ 	.short	(.L_33 - .L_32)
.L_32:
        /*000c*/ 	.word	0x00000000
        /*0010*/ 	.short	0x0000
        /*0012*/ 	.short	0x0000
        /*0014*/ 	.byte	0x00, 0xf0, 0x01, 0x20


	//----- nvinfo : EIATTR_AT_ENTRY_FRAGMENTS
	.align		4
.L_33:
        /*0018*/ 	.byte	0x04, 0x4f
        /*001a*/ 	.short	(.L_35 - .L_34)


	//   ....[0]....
.L_34:
        /*001c*/ 	.word	0x00000007


	//----- nvinfo : EIATTR_RESERVED_SMEM_USED
	.align		4
.L_35:
        /*0020*/ 	.byte	0x01, 0x41
	.zero		2


	//----- nvinfo : EIATTR_SPARSE_MMA_MASK
	.align		4
        /*0024*/ 	.byte	0x03, 0x50
        /*0026*/ 	.short	0x0000


	//----- nvinfo : EIATTR_TCGEN05_2CTA_USED
	.align		4
        /*0028*/ 	.byte	0x01, 0x52
	.zero		2


	//----- nvinfo : EIATTR_MAXREG_COUNT
	.align		4
        /*002c*/ 	.byte	0x03, 0x1b
        /*002e*/ 	.short	0x00ff


	//----- nvinfo : EIATTR_NUM_BARRIERS
	.align		4
        /*0030*/ 	.byte	0x02, 0x4c
        /*0032*/ 	.byte	0x07
	.zero		1


	//----- nvinfo : EIATTR_EXTERNS
	.align		4
        /*0034*/ 	.byte	0x04, 0x0f
        /*0036*/ 	.short	(.L_37 - .L_36)


	//   ....[0]....
	.align		4
.L_36:
        /*0038*/ 	.word	index@(__assertfail)


	//----- nvinfo : EIATTR_MERCURY_ISA_VERSION
	.align		4
.L_37:
        /*003c*/ 	.byte	0x03, 0x5f
        /*003e*/ 	.short	0x0101


	//----- nvinfo : EIATTR_INT_WARP_WIDE_INSTR_OFFSETS
	.align		4
        /*0040*/ 	.byte	0x04, 0x31
        /*0042*/ 	.short	(.L_39 - .L_38)


	//   ....[0]....
.L_38:
        /*0044*/ 	.word	0x00000cd0


	//   ....[1]....
        /*0048*/ 	.word	0x00000d70


	//   ....[2]....
        /*004c*/ 	.word	0x00002230


	//   ....[3]....
        /*0050*/ 	.word	0x00004230


	//   ....[4]....
        /*0054*/ 	.word	0x00004260


	//   ....[5]....
        /*0058*/ 	.word	0x000042b0


	//   ....[6]....
        /*005c*/ 	.word	0x00004b90


	//   ....[7]....
        /*0060*/ 	.word	0x00004c00


	//   ....[8]....
        /*0064*/ 	.word	0x00004d00


	//   ....[9]....
        /*0068*/ 	.word	0x00004ee0


	//   ....[10]....
        /*006c*/ 	.word	0x00004f90


	//   ....[11]....
        /*0070*/ 	.word	0x000050b0


	//----- nvinfo : EIATTR_COOP_GROUP_MASK_REGIDS
	.align		4
.L_39:
        /*0074*/ 	.byte	0x04, 0x29
        /*0076*/ 	.short	(.L_41 - .L_40)


	//   ....[0]....
.L_40:
        /*0078*/ 	.word	0xffffffff


	//   ....[1]....
        /*007c*/ 	.word	0xffffffff


	//   ....[2]....
        /*0080*/ 	.word	0xffffffff


	//   ....[3]....
        /*0084*/ 	.word	0xffffffff


	//   ....[4]....
        /*0088*/ 	.word	0xffffffff


	//   ....[5]....
        /*008c*/ 	.word	0xffffffff


	//   ....[6]....
        /*0090*/ 	.word	0xffffffff


	//   ....[7]....
        /*0094*/ 	.word	0xffffffff


	//   ....[8]....
        /*0098*/ 	.word	0xffffffff


	//   ....[9]....
        /*009c*/ 	.word	0xffffffff


	//   ....[10]....
        /*00a0*/ 	.word	0xffffffff


	//   ....[11]....
        /*00a4*/ 	.word	0xffffffff


	//   ....[12]....
        /*00a8*/ 	.word	0xffffffff


	//   ....[13]....
        /*00ac*/ 	.word	0xffffffff


	//----- nvinfo : EIATTR_COOP_GROUP_INSTR_OFFSETS
	.align		4
.L_41:
        /*00b0*/ 	.byte	0x04, 0x28
        /*00b2*/ 	.short	(.L_43 - .L_42)


	//   ....[0]....
.L_42:
        /*00b4*/ 	.word	0x000000c0


	//   ....[1]....
        /*00b8*/ 	.word	0x00000500


	//   ....[2]....
        /*00bc*/ 	.word	0x00000660


	//   ....[3]....
        /*00c0*/ 	.word	0x000007d0


	//   ....[4]....
        /*00c4*/ 	.word	0x000008c0


	//   ....[5]....
        /*00c8*/ 	.word	0x00000a20


	//   ....[6]....
        /*00cc*/ 	.word	0x00000bb0


	//   ....[7]....
        /*00d0*/ 	.word	0x00000df0


	//   ....[8]....
        /*00d4*/ 	.word	0x00002110


	//   ....[9]....
        /*00d8*/ 	.word	0x00002e60


	//   ....[10]....
        /*00dc*/ 	.word	0x00003330


	//   ....[11]....
        /*00e0*/ 	.word	0x00003360


	//   ....[12]....
        /*00e4*/ 	.word	0x00004140


	//   ....[13]....
        /*00e8*/ 	.word	0x00004350


	//----- nvinfo : EIATTR_VRC_CTA_INIT_COUNT
	.align		4
.L_43:
        /*00ec*/ 	.byte	0x02, 0x4a
        /*00ee*/ 	.byte	0x80
	.zero		1


	//----- nvinfo : EIATTR_SYSCALL_OFFSETS
	.align		4
        /*00f0*/ 	.byte	0x04, 0x46
        /*00f2*/ 	.short	(.L_45 - .L_44)


	//   ....[0]....
.L_44:
        /*00f4*/ 	.word	0x00005c90


	//   ....[1]....
        /*00f8*/ 	.word	0x00005d80


	//   ....[2]....
        /*00fc*/ 	.word	0x000065c0


	//   ....[3]....
        /*0100*/ 	.word	0x00006fd0


	//----- nvinfo : EIATTR_MBARRIER_INSTR_OFFSETS
	.align		4
.L_45:
        /*0104*/ 	.byte	0x04, 0x39
        /*0106*/ 	.short	(.L_47 - .L_46)


	//   ....[0]....
.L_46:
        /*0108*/ 	.word	0x000005f0
        /*010c*/ 	.word	0x000000ff
        /*0110*/ 	.word	0x00000000
        /*0114*/ 	.short	0x0100
        /*0116*/ 	.byte	0x08
	.zero		1


	//   ....[1]....
        /*0118*/ 	.word	0x00000600
        /*011c*/ 	.word	0x000000ff
        /*0120*/ 	.word	0x00000018
        /*0124*/ 	.short	0x0100
        /*0126*/ 	.byte	0x08
	.zero		1


	//   ....[2]....
        /*0128*/ 	.word	0x00000610
        /*012c*/ 	.word	0x000000ff
        /*0130*/ 	.word	0x00000008
        /*0134*/ 	.short	0x0100
        /*0136*/ 	.byte	0x08
	.zero		1


	//   ....[3]....
        /*0138*/ 	.word	0x00000620
        /*013c*/ 	.word	0x000000ff
        /*0140*/ 	.word	0x00000020
        /*0144*/ 	.short	0x0100
        /*0146*/ 	.byte	0x08
	.zero		1


	//   ....[4]....
        /*0148*/ 	.word	0x00000630
        /*014c*/ 	.word	0x000000ff
        /*0150*/ 	.word	0x00000010
        /*0154*/ 	.short	0x0100
        /*0156*/ 	.byte	0x08
	.zero		1


	//   ....[5]....
        /*0158*/ 	.word	0x00000640
        /*015c*/ 	.word	0x000000ff
        /*0160*/ 	.word	0x00000028
        /*0164*/ 	.short	0x0100
        /*0166*/ 	.byte	0x08
	.zero		1


	//   ....[6]....
        /*0168*/ 	.word	0x00000760
        /*016c*/ 	.word	0x000000ff
        /*0170*/ 	.word	0x00000030
        /*0174*/ 	.short	0x0100
        /*0176*/ 	.byte	0x09
	.zero		1


	//   ....[7]....
        /*0178*/ 	.word	0x00000770
        /*017c*/ 	.word	0x000000ff
        /*0180*/ 	.word	0x00000048
        /*0184*/ 	.short	0x0100
        /*0186*/ 	.byte	0x09
	.zero		1


	//   ....[8]....
        /*0188*/ 	.word	0x00000780
        /*018c*/ 	.word	0x000000ff
        /*0190*/ 	.word	0x00000038
        /*0194*/ 	.short	0x0100
        /*0196*/ 	.byte	0x09
	.zero		1


	//   ....[9]....
        /*0198*/ 	.word	0x00000790
        /*019c*/ 	.word	0x000000ff
        /*01a0*/ 	.word	0x00000050
        /*01a4*/ 	.short	0x0100
        /*01a6*/ 	.byte	0x09
	.zero		1


	//   ....[10]....
        /*01a8*/ 	.word	0x000007a0
        /*01ac*/ 	.word	0x000000ff
        /*01b0*/ 	.word	0x00000040
        /*01b4*/ 	.short	0x0100
        /*01b6*/ 	.byte	0x09
	.zero		1


	//   ....[11]....
        /*01b8*/ 	.word	0x000007b0
        /*01bc*/ 	.word	0x000000ff
        /*01c0*/ 	.word	0x00000058
        /*01c4*/ 	.short	0x0100
        /*01c6*/ 	.byte	0x09
	.zero		1


	//   ....[12]....
        /*01c8*/ 	.word	0x00000890
        /*01cc*/ 	.word	0x000000ff
        /*01d0*/ 	.word	0x00000060
        /*01d4*/ 	.short	0x0100
        /*01d6*/ 	.byte	0x08
	.zero		1


	//   ....[13]....
        /*01d8*/ 	.word	0x000008a0
        /*01dc*/ 	.word	0x000000ff
        /*01e0*/ 	.word	0x00000068
        /*01e4*/ 	.short	0x0100
        /*01e6*/ 	.byte	0x08
	.zero		1


	//   ....[14]....
        /*01e8*/ 	.word	0x000009d0
        /*01ec*/ 	.word	0x000000ff
        /*01f0*/ 	.word	0x00000070
        /*01f4*/ 	.short	0x0100
        /*01f6*/ 	.byte	0x08
	.zero		1


	//   ....[15]....
        /*01f8*/ 	.word	0x000009e0
        /*01fc*/ 	.word	0x000000ff
        /*0200*/ 	.word	0x00000080
        /*0204*/ 	.short	0x0100
        /*0206*/ 	.byte	0x08
	.zero		1


	//   ....[16]....
        /*0208*/ 	.word	0x000009f0
        /*020c*/ 	.word	0x000000ff
        /*0210*/ 	.word	0x00000078
        /*0214*/ 	.short	0x0100
        /*0216*/ 	.byte	0x08
	.zero		1


	//   ....[17]....
        /*0218*/ 	.word	0x00000a00
        /*021c*/ 	.word	0x000000ff
        /*0220*/ 	.word	0x00000088
        /*0224*/ 	.short	0x0100
        /*0226*/ 	.byte	0x08
	.zero		1


	//   ....[18]....
        /*0228*/ 	.word	0x00000b20
        /*022c*/ 	.word	0x000000ff
        /*0230*/ 	.word	0x00000090
        /*0234*/ 	.short	0x0100
        /*0236*/ 	.byte	0x09
	.zero		1


	//   ....[19]....
        /*0238*/ 	.word	0x00000b30
        /*023c*/ 	.word	0x000000ff
        /*0240*/ 	.word	0x000000b0
        /*0244*/ 	.short	0x0100
        /*0246*/ 	.byte	0x09
	.zero		1


	//   ....[20]....
        /*0248*/ 	.word	0x00000b40
        /*024c*/ 	.word	0x000000ff
        /*0250*/ 	.word	0x00000098
        /*0254*/ 	.short	0x0100
        /*0256*/ 	.byte	0x09
	.zero		1


	//   ....[21]....
        /*0258*/ 	.word	0x00000b50
        /*025c*/ 	.word	0x000000ff
        /*0260*/ 	.word	0x000000b8
        /*0264*/ 	.short	0x0100
        /*0266*/ 	.byte	0x09
	.zero		1


	//   ....[22]....
        /*0268*/ 	.word	0x00000b60
        /*026c*/ 	.word	0x000000ff
        /*0270*/ 	.word	0x000000a0
        /*0274*/ 	.short	0x0100
        /*0276*/ 	.byte	0x09
	.zero		1


	//   ....[23]....
        /*0278*/ 	.word	0x00000b70
        /*027c*/ 	.word	0x000000ff
        /*0280*/ 	.word	0x000000c0
        /*0284*/ 	.short	0x0100
        /*0286*/ 	.byte	0x09
	.zero		1


	//   ....[24]....
        /*0288*/ 	.word	0x00000b80
        /*028c*/ 	.word	0x000000ff
        /*0290*/ 	.word	0x000000a8
        /*0294*/ 	.short	0x0100
        /*0296*/ 	.byte	0x09
	.zero		1


	//   ....[25]....
        /*0298*/ 	.word	0x00000b90
        /*029c*/ 	.word	0x000000ff
        /*02a0*/ 	.word	0x000000c8
        /*02a4*/ 	.short	0x0100
        /*02a6*/ 	.byte	0x09
	.zero		1


	//   ....[26]....
        /*02a8*/ 	.word	0x00000c80
        /*02ac*/ 	.word	0x000000ff
        /*02b0*/ 	.word	0x000000d0
        /*02b4*/ 	.short	0x0100
        /*02b6*/ 	.byte	0x08
	.zero		1


	//   ....[27]....
        /*02b8*/ 	.word	0x00000c90
        /*02bc*/ 	.word	0x000000ff
        /*02c0*/ 	.word	0x000000e0
        /*02c4*/ 	.short	0x0100
        /*02c6*/ 	.byte	0x08
	.zero		1


	//   ....[28]....
        /*02c8*/ 	.word	0x00000ca0
        /*02cc*/ 	.word	0x000000ff
        /*02d0*/ 	.word	0x000000d8
        /*02d4*/ 	.short	0x0100
        /*02d6*/ 	.byte	0x08
	.zero		1


	//   ....[29]....
        /*02d8*/ 	.word	0x00000cb0
        /*02dc*/ 	.word	0x000000ff
        /*02e0*/ 	.word	0x000000e8
        /*02e4*/ 	.short	0x0100
        /*02e6*/ 	.byte	0x08
	.zero		1


	//   ....[30]....
        /*02e8*/ 	.word	0x00000da0
        /*02ec*/ 	.word	0x000000ff
        /*02f0*/ 	.word	0x000000f0
        /*02f4*/ 	.short	0x0100
        /*02f6*/ 	.byte	0x06
	.zero		1


	//   ....[31]....
        /*02f8*/ 	.word	0x000017b0
        /*02fc*/ 	.word	0x00000002
        /*0300*/ 	.word	0x000000e0
        /*0304*/ 	.short	0x010a
        /*0306*/ 	.byte	0xff
	.zero		1


	//   ....[32]....
        /*0308*/ 	.word	0x000017e0
        /*030c*/ 	.word	0x00000002
        /*0310*/ 	.word	0x000000d0
        /*0314*/ 	.short	0x0101
        /*0316*/ 	.byte	0xff
	.zero		1


	//   ....[33]....
        /*0318*/ 	.word	0x000018b0
        /*031c*/ 	.word	0x000000ff
        /*0320*/ 	.word	0x00000018
        /*0324*/ 	.short	0x010a
        /*0326*/ 	.byte	0x08
	.zero		1


	//   ....[34]....
        /*0328*/ 	.word	0x000019b0
        /*032c*/ 	.word	0x000000ff
        /*0330*/ 	.word	0x00000018
        /*0334*/ 	.short	0x010a
        /*0336*/ 	.byte	0x21
	.zero		1


	//   ....[35]....
        /*0338*/ 	.word	0x00001b60
        /*033c*/ 	.word	0x000000ff
        /*0340*/ 	.word	0x00000018
        /*0344*/ 	.short	0x010a
        /*0346*/ 	.byte	0x08
	.zero		1


	//   ....[36]....
        /*0348*/ 	.word	0x00001d20
        /*034c*/ 	.word	0x000000ff
        /*0350*/ 	.word	0x00000068
        /*0354*/ 	.short	0x0101
        /*0356*/ 	.byte	0x04
	.zero		1


	//   ....[37]....
        /*0358*/ 	.word	0x00001d40
        /*035c*/ 	.word	0x000000ff
        /*0360*/ 	.word	0x00000018
        /*0364*/ 	.short	0x010a
        /*0366*/ 	.byte	0x08
	.zero		1


	//   ....[38]....
        /*0368*/ 	.word	0x00001dc0
        /*036c*/ 	.word	0x000000ff
        /*0370*/ 	.word	0x00000018
        /*0374*/ 	.short	0x010a
        /*0376*/ 	.byte	0x21
	.zero		1


	//   ....[39]....
        /*0378*/ 	.word	0x00001f50
        /*037c*/ 	.word	0x000000ff
        /*0380*/ 	.word	0x00000018
        /*0384*/ 	.short	0x010a
        /*0386*/ 	.byte	0x08
	.zero		1


	//   ....[40]....
        /*0388*/ 	.word	0x00002140
        /*038c*/ 	.word	0x00000002
        /*0390*/ 	.word	0x00000070
        /*0394*/ 	.short	0x010a
        /*0396*/ 	.byte	0xff
	.zero		1


	//   ....[41]....
        /*0398*/ 	.word	0x00002200
        /*039c*/ 	.word	0x00000002
        /*03a0*/ 	.word	0x00000000
        /*03a4*/ 	.short	0x0101
        /*03a6*/ 	.byte	0xff
	.zero		1


	//   ....[42]....
        /*03a8*/ 	.word	0x00002760
        /*03ac*/ 	.word	0x000000ff
        /*03b0*/ 	.word	0x00000000
        /*03b4*/ 	.short	0x010a
        /*03b6*/ 	.byte	0x05
	.zero		1


	//   ....[43]....
        /*03b8*/ 	.word	0x000027f0
        /*03bc*/ 	.word	0x000000ff
        /*03c0*/ 	.word	0x00000000
        /*03c4*/ 	.short	0x010a
        /*03c6*/ 	.byte	0x05
	.zero		1


	//   ....[44]....
        /*03c8*/ 	.word	0x00002890
        /*03cc*/ 	.word	0x00000000
        /*03d0*/ 	.word	0x00000000
        /*03d4*/ 	.short	0x010a
        /*03d6*/ 	.byte	0xff
	.zero		1


	//   ....[45]....
        /*03d8*/ 	.word	0x000029c0
        /*03dc*/ 	.word	0x00000000
        /*03e0*/ 	.word	0x000000d0
        /*03e4*/ 	.short	0x010a
        /*03e6*/ 	.byte	0xff
	.zero		1


	//   ....[46]....
        /*03e8*/ 	.word	0x00002a30
        /*03ec*/ 	.word	0x00000000
        /*03f0*/ 	.word	0x00000000
        /*03f4*/ 	.short	0x0101
        /*03f6*/ 	.byte	0xff
	.zero		1


	//   ....[47]....
        /*03f8*/ 	.word	0x00002a50
        /*03fc*/ 	.word	0x000000ff
        /*0400*/ 	.word	0x00000080
        /*0404*/ 	.short	0x010a
        /*0406*/ 	.byte	0x05
	.zero		1


	//   ....[48]....
        /*0408*/ 	.word	0x00002b70
        /*040c*/ 	.word	0x00000000
        /*0410*/ 	.word	0x00000070
        /*0414*/ 	.short	0x010a
        /*0416*/ 	.byte	0xff
	.zero		1


	//   ....[49]....
        /*0418*/ 	.word	0x00002c70
        /*041c*/ 	.word	0x00000000
        /*0420*/ 	.word	0x00000000
        /*0424*/ 	.short	0x0101
        /*0426*/ 	.byte	0xff
	.zero		1


	//   ....[50]....
        /*0428*/ 	.word	0x00002d00
        /*042c*/ 	.word	0x000000ff
        /*0430*/ 	.word	0x00000080
        /*0434*/ 	.short	0x0106
        /*0436*/ 	.byte	0x05
	.zero		1


	//   ....[51]....
        /*0438*/ 	.word	0x00002d20
        /*043c*/ 	.word	0x000000ff
        /*0440*/ 	.word	0x00000080
        /*0444*/ 	.short	0x010a
        /*0446*/ 	.byte	0x05
	.zero		1


	//   ....[52]....
        /*0448*/ 	.word	0x00002db0
        /*044c*/ 	.word	0x000000ff
        /*0450*/ 	.word	0x00000080
        /*0454*/ 	.short	0x0106
        /*0456*/ 	.byte	0x04
	.zero		1


	//   ....[53]....
        /*0458*/ 	.word	0x00002df0
        /*045c*/ 	.word	0x00000000
        /*0460*/ 	.word	0x00000080
        /*0464*/ 	.short	0x010a
        /*0466*/ 	.byte	0xff
	.zero		1


	//   ....[54]....
        /*0468*/ 	.word	0x00003030
        /*046c*/ 	.word	0x000000ff
        /*0470*/ 	.word	0x00000008
        /*0474*/ 	.short	0x010a
        /*0476*/ 	.byte	0x06
	.zero		1


	//   ....[55]....
        /*0478*/ 	.word	0x00003050
        /*047c*/ 	.word	0x000000ff
        /*0480*/ 	.word	0x00000008
        /*0484*/ 	.short	0x010a
        /*0486*/ 	.byte	0x06
	.zero		1


	//   ....[56]....
        /*0488*/ 	.word	0x000031e0
        /*048c*/ 	.word	0x000000ff
        /*0490*/ 	.word	0x00000008
        /*0494*/ 	.short	0x010a
        /*0496*/ 	.byte	0x06
	.zero		1


	//   ....[57]....
        /*0498*/ 	.word	0x00003200
        /*049c*/ 	.word	0x000000ff
        /*04a0*/ 	.word	0x00000008
        /*04a4*/ 	.short	0x010a
        /*04a6*/ 	.byte	0x06
	.zero		1


	//   ....[58]....
        /*04a8*/ 	.word	0x000032c0
        /*04ac*/ 	.word	0x000000ff
        /*04b0*/ 	.word	0x00000000
        /*04b4*/ 	.short	0x0101
        /*04b6*/ 	.byte	0x07
	.zero		1


	//   ....[59]....
        /*04b8*/ 	.word	0x00003680
        /*04bc*/ 	.word	0x00000000
        /*04c0*/ 	.word	0x00000070
        /*04c4*/ 	.short	0x010a
        /*04c6*/ 	.byte	0xff
	.zero		1


	//   ....[60]....
        /*04c8*/ 	.word	0x00003740
        /*04cc*/ 	.word	0x00000000
        /*04d0*/ 	.word	0x00000000
        /*04d4*/ 	.short	0x0101
        /*04d6*/ 	.byte	0xff
	.zero		1


	//   ....[61]....
        /*04d8*/ 	.word	0x000037f0
        /*04dc*/ 	.word	0x000000ff
        /*04e0*/ 	.word	0x00000000
        /*04e4*/ 	.short	0x010a
        /*04e6*/ 	.byte	0x09
	.zero		1


	//   ....[62]....
        /*04e8*/ 	.word	0x00003810
        /*04ec*/ 	.word	0x000000ff
        /*04f0*/ 	.word	0x000000b0
        /*04f4*/ 	.short	0x010a
        /*04f6*/ 	.byte	0x08
	.zero		1


	//   ....[63]....
        /*04f8*/ 	.word	0x000038c0
        /*04fc*/ 	.word	0x000000ff
        /*0500*/ 	.word	0x00000000
        /*0504*/ 	.short	0x010a
        /*0506*/ 	.byte	0x0e
	.zero		1


	//   ....[64]....
        /*0508*/ 	.word	0x000039f0
        /*050c*/ 	.word	0x000000ff
        /*0510*/ 	.word	0x00000000
        /*0514*/ 	.short	0x010a
        /*0516*/ 	.byte	0x26
	.zero		1


	//   ....[65]....
        /*0518*/ 	.word	0x00003e30
        /*051c*/ 	.word	0x000000ff
        /*0520*/ 	.word	0x00000000
        /*0524*/ 	.short	0x010a
        /*0526*/ 	.byte	0x08
	.zero		1


	//   ....[66]....
        /*0528*/ 	.word	0x00003ec0
        /*052c*/ 	.word	0x000000ff
        /*0530*/ 	.word	0x00000000
        /*0534*/ 	.short	0x010a
        /*0536*/ 	.byte	0x08
	.zero		1


	//   ....[67]....
        /*0538*/ 	.word	0x00003f50
        /*053c*/ 	.word	0x000000ff
        /*0540*/ 	.word	0x00000000
        /*0544*/ 	.short	0x010a
        /*0546*/ 	.byte	0x08
	.zero		1


	//   ....[68]....
        /*0548*/ 	.word	0x00003ff0
        /*054c*/ 	.word	0x00000000
        /*0550*/ 	.word	0x00000000
        /*0554*/ 	.short	0x010a
        /*0556*/ 	.byte	0xff
	.zero		1


	//   ....[69]....
        /*0558*/ 	.word	0x00004030
        /*055c*/ 	.word	0x00000000
        /*0560*/ 	.word	0x00000000
        /*0564*/ 	.short	0x010a
        /*0566*/ 	.byte	0xff
	.zero		1


	//   ....[70]....
        /*0568*/ 	.word	0x000040a0
        /*056c*/ 	.word	0x000000ff
        /*0570*/ 	.word	0x00000000
        /*0574*/ 	.short	0x0101
        /*0576*/ 	.byte	0x05
	.zero		1


	//   ....[71]....
        /*0578*/ 	.word	0x000040e0
        /*057c*/ 	.word	0x000000ff
        /*0580*/ 	.word	0x000000f0
        /*0584*/ 	.short	0x010a
        /*0586*/ 	.byte	0x07
	.zero		1


	//   ....[72]....
        /*0588*/ 	.word	0x00004130
        /*058c*/ 	.word	0x000000ff
        /*0590*/ 	.word	0x00000000
        /*0594*/ 	.short	0x0101
        /*0596*/ 	.byte	0x05
	.zero		1


	//   ....[73]....
        /*0598*/ 	.word	0x00004530
        /*059c*/ 	.word	0x00000000
        /*05a0*/ 	.word	0x00000070
        /*05a4*/ 	.short	0x010a
        /*05a6*/ 	.byte	0xff
	.zero		1


	//   ....[74]....
        /*05a8*/ 	.word	0x000045f0
        /*05ac*/ 	.word	0x00000000
        /*05b0*/ 	.word	0x00000000
        /*05b4*/ 	.short	0x0101
        /*05b6*/ 	.byte	0xff
	.zero		1


	//   ....[75]....
        /*05b8*/ 	.word	0x00004910
        /*05bc*/ 	.word	0x000000ff
        /*05c0*/ 	.word	0x00000068
        /*05c4*/ 	.short	0x010a
        /*05c6*/ 	.byte	0x06
	.zero		1


	//   ....[76]....
        /*05c8*/ 	.word	0x00004b30
        /*05cc*/ 	.word	0x000000ff
        /*05d0*/ 	.word	0x00000048
        /*05d4*/ 	.short	0x010a
        /*05d6*/ 	.byte	0x0f
	.zero		1


	//   ....[77]....
        /*05d8*/ 	.word	0x00004db0
        /*05dc*/ 	.word	0x000000ff
        /*05e0*/ 	.word	0x00000030
        /*05e4*/ 	.short	0x010b
        /*05e6*/ 	.byte	0x0f
	.zero		1


	//   ....[78]....
        /*05e8*/ 	.word	0x00004e20
        /*05ec*/ 	.word	0x000000ff
        /*05f0*/ 	.word	0x00000000
        /*05f4*/ 	.short	0x0101
        /*05f6*/ 	.byte	0x10
	.zero		1


	//   ....[79]....
        /*05f8*/ 	.word	0x00004e30
        /*05fc*/ 	.word	0x000000ff
        /*0600*/ 	.word	0x00000048
        /*0604*/ 	.short	0x010a
        /*0606*/ 	.byte	0x0d
	.zero		1


	//   ....[80]....
        /*0608*/ 	.word	0x000050e0
        /*060c*/ 	.word	0x000000ff
        /*0610*/ 	.word	0x00000030
        /*0614*/ 	.short	0x010b
        /*0616*/ 	.byte	0x0d
	.zero		1


	//   ....[81]....
        /*0618*/ 	.word	0x00005150
        /*061c*/ 	.word	0x000000ff
        /*0620*/ 	.word	0x00000000
        /*0624*/ 	.short	0x0101
        /*0626*/ 	.byte	0x0f
	.zero		1


	//   ....[82]....
        /*0628*/ 	.word	0x000051a0
        /*062c*/ 	.word	0x000000ff
        /*0630*/ 	.word	0x00000000
        /*0634*/ 	.short	0x010a
        /*0636*/ 	.byte	0x04
	.zero		1


	//   ....[83]....
        /*0638*/ 	.word	0x00005230
        /*063c*/ 	.word	0x000000ff
        /*0640*/ 	.word	0x00000000
        /*0644*/ 	.short	0x010a
        /*0646*/ 	.byte	0x04
	.zero		1


	//   ....[84]....
        /*0648*/ 	.word	0x000052d0
        /*064c*/ 	.word	0x00000000
        /*0650*/ 	.word	0x00000000
        /*0654*/ 	.short	0x010a
        /*0656*/ 	.byte	0xff
	.zero		1


	//   ....[85]....
        /*0658*/ 	.word	0x00005660
        /*065c*/ 	.word	0x00000000
        /*0660*/ 	.word	0x00000070
        /*0664*/ 	.short	0x010a
        /*0666*/ 	.byte	0xff
	.zero		1


	//   ....[86]....
        /*0668*/ 	.word	0x00005770
        /*066c*/ 	.word	0x00000000
        /*0670*/ 	.word	0x00000000
        /*0674*/ 	.short	0x0101
        /*0676*/ 	.byte	0xff
	.zero		1


	//   ....[87]....
        /*0678*/ 	.word	0x00006210
        /*067c*/ 	.word	0x00000000
        /*0680*/ 	.word	0x00000030
        /*0684*/ 	.short	0x010a
        /*0686*/ 	.byte	0xff
	.zero		1


	//   ....[88]....
        /*0688*/ 	.word	0x00006280
        /*068c*/ 	.word	0x00000051
        /*0690*/ 	.word	0x00000090
        /*0694*/ 	.short	0x010a
        /*0696*/ 	.byte	0xff
	.zero		1


	//   ....[89]....
        /*0698*/ 	.word	0x00006370
        /*069c*/ 	.word	0x00000000
        /*06a0*/ 	.word	0x00000030
        /*06a4*/ 	.short	0x010a
        /*06a6*/ 	.byte	0xff
	.zero		1


	//   ....[90]....
        /*06a8*/ 	.word	0x000064a0
        /*06ac*/ 	.word	0x00000051
        /*06b0*/ 	.word	0x00000090
        /*06b4*/ 	.short	0x010a
        /*06b6*/ 	.byte	0xff
	.zero		1


	//   ....[91]....
        /*06b8*/ 	.word	0x00006d10
        /*06bc*/ 	.word	0x00000000
        /*06c0*/ 	.word	0x00000000
        /*06c4*/ 	.short	0x0101
        /*06c6*/ 	.byte	0xff
	.zero		1


	//   ....[92]....
        /*06c8*/ 	.word	0x00006d20
        /*06cc*/ 	.word	0x00000002
        /*06d0*/ 	.word	0x00000030
        /*06d4*/ 	.short	0x010a
        /*06d6*/ 	.byte	0xff
	.zero		1


	//   ....[93]....
        /*06d8*/ 	.word	0x00006df0
        /*06dc*/ 	.word	0x00000002
        /*06e0*/ 	.word	0x00000030
        /*06e4*/ 	.short	0x010a
        /*06e6*/ 	.byte	0xff
	.zero		1


	//   ....[94]....
        /*06e8*/ 	.word	0x00007130
        /*06ec*/ 	.word	0x00000051
        /*06f0*/ 	.word	0x00000000
        /*06f4*/ 	.short	0x0101
        /*06f6*/ 	.byte	0xff
	.zero		1


	//   ....[95]....
        /*06f8*/ 	.word	0x000077e0
        /*06fc*/ 	.word	0x00000000
        /*0700*/ 	.word	0x00000000
        /*0704*/ 	.short	0x0101
        /*0706*/ 	.byte	0xff
	.zero		1


	//   ....[96]....
        /*0708*/ 	.word	0x00007a50
        /*070c*/ 	.word	0x000000ff
        /*0710*/ 	.word	0x00000000
        /*0714*/ 	.short	0x0101
        /*0716*/ 	.byte	0x04
	.zero		1


	//   ....[97]....
        /*0718*/ 	.word	0x00007a70
        /*071c*/ 	.word	0x00000002
        /*0720*/ 	.word	0x000000e0
        /*0724*/ 	.short	0x010a
        /*0726*/ 	.byte	0xff
	.zero		1


	//   ....[98]....
        /*0728*/ 	.word	0x00007ad0
        /*072c*/ 	.word	0x00000002
        /*0730*/ 	.word	0x00000018
        /*0734*/ 	.short	0x010a
        /*0736*/ 	.byte	0xff
	.zero		1


	//   ....[99]....
        /*0738*/ 	.word	0x00007b30
        /*073c*/ 	.word	0x00000002
        /*0740*/ 	.word	0x00000018
        /*0744*/ 	.short	0x010a
        /*0746*/ 	.byte	0xff
	.zero		1


	//   ....[100]....
        /*0748*/ 	.word	0x00007b80
        /*074c*/ 	.word	0x00000002
        /*0750*/ 	.word	0x00000070
        /*0754*/ 	.short	0x010a
        /*0756*/ 	.byte	0xff
	.zero		1


	//   ....[101]....
        /*0758*/ 	.word	0x00007be0
        /*075c*/ 	.word	0x00000000
        /*0760*/ 	.word	0x00000000
        /*0764*/ 	.short	0x010a
        /*0766*/ 	.byte	0xff
	.zero		1


	//   ....[102]....
        /*0768*/ 	.word	0x00007c40
        /*076c*/ 	.word	0x00000000
        /*0770*/ 	.word	0x00000000
        /*0774*/ 	.short	0x010a
        /*0776*/ 	.byte	0xff
	.zero		1


	//   ....[103]....
        /*0778*/ 	.word	0x00007c90
        /*077c*/ 	.word	0x00000000
        /*0780*/ 	.word	0x000000d0
        /*0784*/ 	.short	0x010a
        /*0786*/ 	.byte	0xff
	.zero		1


	//   ....[104]....
        /*0788*/ 	.word	0x00007cf0
        /*078c*/ 	.word	0x00000000
        /*0790*/ 	.word	0x00000080
        /*0794*/ 	.short	0x010a
        /*0796*/ 	.byte	0xff
	.zero		1


	//   ....[105]....
        /*0798*/ 	.word	0x00007d40
        /*079c*/ 	.word	0x00000000
        /*07a0*/ 	.word	0x00000070
        /*07a4*/ 	.short	0x010a
        /*07a6*/ 	.byte	0xff
	.zero		1


	//   ....[106]....
        /*07a8*/ 	.word	0x00007da0
        /*07ac*/ 	.word	0x00000000
        /*07b0*/ 	.word	0x00000080
        /*07b4*/ 	.short	0x010a
        /*07b6*/ 	.byte	0xff
	.zero		1


	//   ....[107]....
        /*07b8*/ 	.word	0x00007e00
        /*07bc*/ 	.word	0x00000004
        /*07c0*/ 	.word	0x00000008
        /*07c4*/ 	.short	0x010a
        /*07c6*/ 	.byte	0xff
	.zero		1


	//   ....[108]....
        /*07c8*/ 	.word	0x00007ee0
        /*07cc*/ 	.word	0x00000002
        /*07d0*/ 	.word	0x00000008
        /*07d4*/ 	.short	0x010a
        /*07d6*/ 	.byte	0xff
	.zero		1


	//   ....[109]....
        /*07d8*/ 	.word	0x00007f30
        /*07dc*/ 	.word	0x00000000
        /*07e0*/ 	.word	0x00000070
        /*07e4*/ 	.short	0x010a
        /*07e6*/ 	.byte	0xff
	.zero		1


	//   ....[110]....
        /*07e8*/ 	.word	0x00007f90
        /*07ec*/ 	.word	0x00000000
        /*07f0*/ 	.word	0x000000b0
        /*07f4*/ 	.short	0x010a
        /*07f6*/ 	.byte	0xff
	.zero		1


	//   ....[111]....
        /*07f8*/ 	.word	0x00007ff0
        /*07fc*/ 	.word	0x00000000
        /*0800*/ 	.word	0x00000000
        /*0804*/ 	.short	0x010a
        /*0806*/ 	.byte	0xff
	.zero		1


	//   ....[112]....
        /*0808*/ 	.word	0x00008050
        /*080c*/ 	.word	0x00000000
        /*0810*/ 	.word	0x00000000
        /*0814*/ 	.short	0x010a
        /*0816*/ 	.byte	0xff
	.zero		1


	//   ....[113]....
        /*0818*/ 	.word	0x000080b0
        /*081c*/ 	.word	0x00000000
        /*0820*/ 	.word	0x00000000
        /*0824*/ 	.short	0x010a
        /*0826*/ 	.byte	0xff
	.zero		1


	//   ....[114]....
        /*0828*/ 	.word	0x00008110
        /*082c*/ 	.word	0x00000000
        /*0830*/ 	.word	0x00000000
        /*0834*/ 	.short	0x010a
        /*0836*/ 	.byte	0xff
	.zero		1


	//   ....[115]....
        /*0838*/ 	.word	0x00008170
        /*083c*/ 	.word	0x00000000
        /*0840*/ 	.word	0x000000f0
        /*0844*/ 	.short	0x010a
        /*0846*/ 	.byte	0xff
	.zero		1


	//   ....[116]....
        /*0848*/ 	.word	0x000081c0
        /*084c*/ 	.word	0x00000000
        /*0850*/ 	.word	0x00000070
        /*0854*/ 	.short	0x010a
        /*0856*/ 	.byte	0xff
	.zero		1


	//   ....[117]....
        /*0858*/ 	.word	0x00008220
        /*085c*/ 	.word	0x00000000
        /*0860*/ 	.word	0x00000068
        /*0864*/ 	.short	0x010a
        /*0866*/ 	.byte	0xff
	.zero		1


	//   ....[118]....
        /*0868*/ 	.word	0x00008280
        /*086c*/ 	.word	0x00000000
        /*0870*/ 	.word	0x00000048
        /*0874*/ 	.short	0x010a
        /*0876*/ 	.byte	0xff
	.zero		1


	//   ....[119]....
        /*0878*/ 	.word	0x000082e0
        /*087c*/ 	.word	0x00000000
        /*0880*/ 	.word	0x00000048
        /*0884*/ 	.short	0x010a
        /*0886*/ 	.byte	0xff
	.zero		1


	//   ....[120]....
        /*0888*/ 	.word	0x00008340
        /*088c*/ 	.word	0x00000000
        /*0890*/ 	.word	0x00000000
        /*0894*/ 	.short	0x010a
        /*0896*/ 	.byte	0xff
	.zero		1


	//   ....[121]....
        /*0898*/ 	.word	0x000083a0
        /*089c*/ 	.word	0x00000000
        /*08a0*/ 	.word	0x00000000
        /*08a4*/ 	.short	0x010a
        /*08a6*/ 	.byte	0xff
	.zero		1


	//   ....[122]....
        /*08a8*/ 	.word	0x000083f0
        /*08ac*/ 	.word	0x00000000
        /*08b0*/ 	.word	0x00000070
        /*08b4*/ 	.short	0x010a
        /*08b6*/ 	.byte	0xff
	.zero		1


	//   ....[123]....
        /*08b8*/ 	.word	0x00008440
        /*08bc*/ 	.word	0x00000000
        /*08c0*/ 	.word	0x00000030
        /*08c4*/ 	.short	0x010a
        /*08c6*/ 	.byte	0xff
	.zero		1


	//   ....[124]....
        /*08c8*/ 	.word	0x00008490
        /*08cc*/ 	.word	0x00000051
        /*08d0*/ 	.word	0x00000090
        /*08d4*/ 	.short	0x010a
        /*08d6*/ 	.byte	0xff
	.zero		1


	//   ....[125]....
        /*08d8*/ 	.word	0x000084e0
        /*08dc*/ 	.word	0x00000002
        /*08e0*/ 	.word	0x00000030
        /*08e4*/ 	.short	0x010a
        /*08e6*/ 	.byte	0xff
	.zero		1


	//----- nvinfo : EIATTR_NUM_MBARRIERS
	.align		4
.L_47:
        /*08e8*/ 	.byte	0x03, 0x38
        /*08ea*/ 	.short	0x001f


	//----- nvinfo : EIATTR_EXIT_INSTR_OFFSETS
	.align		4
        /*08ec*/ 	.byte	0x04, 0x1c
        /*08ee*/ 	.short	(.L_49 - .L_48)


	//   ....[0]....
.L_48:
        /*08f0*/ 	.word	0x000028c0


	//   ....[1]....
        /*08f4*/ 	.word	0x00002dc0


	//   ....[2]....
        /*08f8*/ 	.word	0x00002e20


	//   ....[3]....
        /*08fc*/ 	.word	0x00004360


	//   ....[4]....
        /*0900*/ 	.word	0x00005300


	//   ....[5]....
        /*0904*/ 	.word	0x00005340


	//   ....[6]....
        /*0908*/ 	.word	0x00007940


	//   ....[7]....
        /*090c*/ 	.word	0x000079c0


	//   ....[8]....
        /*0910*/ 	.word	0x000079f0


	//   ....[9]....
        /*0914*/ 	.word	0x00007a60


	//----- nvinfo : EIATTR_MAX_THREADS
	.align		4
.L_49:
        /*0918*/ 	.byte	0x04, 0x05
        /*091a*/ 	.short	(.L_51 - .L_50)
.L_50:
        /*091c*/ 	.word	0x00000100
        /*0920*/ 	.word	0x00000001
        /*0924*/ 	.word	0x00000001


	//----- nvinfo : EIATTR_CRS_STACK_SIZE
	.align		4
.L_51:
        /*0928*/ 	.byte	0x04, 0x1e
        /*092a*/ 	.short	(.L_53 - .L_52)
.L_52:
        /*092c*/ 	.word	0x00000000


	//----- nvinfo : EIATTR_CBANK_PARAM_SIZE
	.align		4
.L_53:
        /*0930*/ 	.byte	0x03, 0x19
        /*0932*/ 	.short	0x0800


	//----- nvinfo : EIATTR_PARAM_CBANK
	.align		4
        /*0934*/ 	.byte	0x04, 0x0a
        /*0936*/ 	.short	(.L_55 - .L_54)
	.align		4
.L_54:
        /*0938*/ 	.word	index@(.nv.constant0._ZN7cutlass13device_kernelINS_4gemm6kernel13GemmUniversalIN4cute5tupleIJiiiiEEENS1_10collective13CollectiveMmaINS1_35MainloopSm100TmaUmmaWarpSpecializedILi3ELi2ELi4ENS5_IJNS4_1CILi2EEENSA_ILi1EEESC_EEEEENS5_IJNSA_ILi128EEENSA_ILi64EEESG_EEENS_10tfloat32_tENS5_IJlSC_lEEESI_SJ_NS4_8TiledMMAINS4_8MMA_AtomIJNS4_23SM100_MMA_TF32_2x1SM_SSISI_SI_fLi128ELi64ELNS4_4UMMA5MajorE0ELSO_0ELNSN_7ScaleInE0ELSP_0EEEEEENS4_6LayoutINS5_IJSC_SC_SC_EEENS5_IJNSA_ILi0EEESU_SU_EEEEENS5_IJNS4_10UnderscoreESX_SX_EEEEENS4_18SM100_TMA_2SM_LOADENS4_14ComposedLayoutINS4_7SwizzleILi3ELi4ELi3EEENS4_18smem_ptr_flag_bitsILi32EEENSS_INS5_IJNSA_ILi8EEENSA_ILi32EEEEEENS5_IJS17_SC_EEEEEEEvNS4_8identityES10_S1B_vS1C_EENS_8epilogue10collective18CollectiveEpilogueINS1E_23Sm100TmaWarpSpecializedILi3ELi2ELi16ELb1ELb0EEEJNS5_IJSG_SG_SG_EEENS5_IJNSS_ISG_SC_EENSS_INS5_IJNSA_ILi16EEESB_EEENS5_IJSC_S17_EEEEEEEESI_SJ_SI_SJ_NS1E_6fusion15FusionCallbacksIS1I_NS1Q_17LinearCombinationISI_fSI_fLNS_15FloatRoundStyleE2EEES1J_S1P_JEEENS4_5SM1004TMEM4LOAD26SM100_TMEM_LOAD_32dp32b16xENS4_13SM90_TMA_LOADENS11_INS12_ILi2ELi4ELi3EEES15_NSS_INS5_IJS16_S1L_EEENS5_IJS1L_SC_EEEEEEENS4_39AutoVectorizingCopyWithAssumedAlignmentILi128EEENS4_14SM90_TMA_STOREES25_S27_S27_EEEvvEEEEvNT_6ParamsE)
        /*093c*/ 	.short	0x0380
        /*093e*/ 	.short	0x0800


	//----- nvinfo : EIATTR_SW_WAR
	.align		4
.L_55:
        /*0940*/ 	.byte	0x04, 0x36
        /*0942*/ 	.short	(.L_57 - .L_56)
.L_56:
        /*0944*/ 	.word	0x00000008
.L_57:


//--------------------- .nv.callgraph             --------------------------
	.section	.nv.callgraph,"",@"SHT_CUDA_CALLGRAPH"
	.align	4
	.sectionentsize	8
	.align		4
        /*0000*/ 	.word	0x00000000
	.align		4
        /*0004*/ 	.word	0xffffffff
	.align		4
        /*0008*/ 	.word	index@(_ZN7cutlass13device_kernelINS_4gemm6kernel13GemmUniversalIN4cute5tupleIJiiiiEEENS1_10collective13CollectiveMmaINS1_35MainloopSm100TmaUmmaWarpSpecializedILi3ELi2ELi4ENS5_IJNS4_1CILi2EEENSA_ILi1EEESC_EEEEENS5_IJNSA_ILi128EEENSA_ILi64EEESG_EEENS_10tfloat32_tENS5_IJlSC_lEEESI_SJ_NS4_8TiledMMAINS4_8MMA_AtomIJNS4_23SM100_MMA_TF32_2x1SM_SSISI_SI_fLi128ELi64ELNS4_4UMMA5MajorE0ELSO_0ELNSN_7ScaleInE0ELSP_0EEEEEENS4_6LayoutINS5_IJSC_SC_SC_EEENS5_IJNSA_ILi0EEESU_SU_EEEEENS5_IJNS4_10UnderscoreESX_SX_EEEEENS4_18SM100_TMA_2SM_LOADENS4_14ComposedLayoutINS4_7SwizzleILi3ELi4ELi3EEENS4_18smem_ptr_flag_bitsILi32EEENSS_INS5_IJNSA_ILi8EEENSA_ILi32EEEEEENS5_IJS17_SC_EEEEEEEvNS4_8identityES10_S1B_vS1C_EENS_8epilogue10collective18CollectiveEpilogueINS1E_23Sm100TmaWarpSpecializedILi3ELi2ELi16ELb1ELb0EEEJNS5_IJSG_SG_SG_EEENS5_IJNSS_ISG_SC_EENSS_INS5_IJNSA_ILi16EEESB_EEENS5_IJSC_S17_EEEEEEEESI_SJ_SI_SJ_NS1E_6fusion15FusionCallbacksIS1I_NS1Q_17LinearCombinationISI_fSI_fLNS_15FloatRoundStyleE2EEES1J_S1P_JEEENS4_5SM1004TMEM4LOAD26SM100_TMEM_LOAD_32dp32b16xENS4_13SM90_TMA_LOADENS11_INS12_ILi2ELi4ELi3EEES15_NSS_INS5_IJS16_S1L_EEENS5_IJS1L_SC_EEEEEEENS4_39AutoVectorizingCopyWithAssumedAlignmentILi128EEENS4_14SM90_TMA_STOREES25_S27_S27_EEEvvEEEEvNT_6ParamsE)
	.align		4
        /*000c*/ 	.word	index@(__assertfail)
	.align		4
        /*0010*/ 	.word	0x00000000
	.align		4
        /*0014*/ 	.word	0xfffffffe
	.align		4
        /*0018*/ 	.word	0x00000000
	.align		4
        /*001c*/ 	.word	0xfffffffd
	.align		4
        /*0020*/ 	.word	0x00000000
	.align		4
        /*0024*/ 	.word	0xfffffffc


//--------------------- .nv.constant4             --------------------------
	.section	.nv.constant4,"a",@progbits
	.align	8
	.align		8
.nv.constant4:
        /*0000*/ 	.dword	__assertfail
	.align		8
        /*0008*/ 	.dword	__unnamed_1
	.align		8
        /*0010*/ 	.dword	__unnamed_2
	.align		8
        /*0018*/ 	.dword	_ZN40_INTERNAL_16a6578c_4_k_cu_70f3545a_104224cuda3std3__45__cpo5beginE
	.align		8
        /*0020*/ 	.dword	_ZN40_INTERNAL_16a6578c_4_k_cu_70f3545a_104224cuda3std3__45__cpo3endE
	.align		8
        /*0028*/ 	.dword	_ZN40_INTERNAL_16a6578c_4_k_cu_70f3545a_104224cuda3std3__45__cpo6cbeginE
	.align		8
        /*0030*/ 	.dword	_ZN40_INTERNAL_16a6578c_4_k_cu_70f3545a_104224cuda3std3__45__cpo4cendE
	.align		8
        /*0038*/ 	.dword	_ZN40_INTERNAL_16a6578c_4_k_cu_70f3545a_104224cuda3std3__442_GLOBAL__N__16a6578c_4_k_cu_70f3545a_104226ignoreE
	.align		8
        /*0040*/ 	.dword	_ZN40_INTERNAL_16a6578c_4_k_cu_70f3545a_104224cuda3std3__419piecewise_constructE
	.align		8
        /*0048*/ 	.dword	_ZN40_INTERNAL_16a6578c_4_k_cu_70f3545a_104224cuda3std3__48in_placeE
	.align		8
        /*0050*/ 	.dword	_ZN40_INTERNAL_16a6578c_4_k_cu_70f3545a_104224cuda3std6ranges3__45__cpo4swapE
	.align		8
        /*0058*/ 	.dword	_ZN40_INTERNAL_16a6578c_4_k_cu_70f3545a_104224cuda3std6ranges3__45__cpo9iter_moveE
	.align		8
        /*0060*/ 	.dword	_ZN40_INTERNAL_16a6578c_4_k_cu_70f3545a_104224cute7productE
	.align		8
        /*0068*/ 	.dword	_ZN40_INTERNAL_16a6578c_4_k_cu_70f3545a_104224cute1_E
	.align		8
        /*0070*/ 	.dword	$str$25
	.align		8
        /*0078*/ 	.dword	$str$26
	.align		8
        /*0080*/ 	.dword	$str$27
	.align		8
        /*0088*/ 	.dword	$str$28


//--------------------- .text._ZN7cutlass13device_kernelINS_4gemm6kernel13GemmUniversalIN4cute5tupleIJiiiiEEENS1_10collective13CollectiveMmaINS1_35MainloopSm100TmaUmmaWarpSpecializedILi3ELi2ELi4ENS5_IJNS4_1CILi2EEENSA_ILi1EEESC_EEEEENS5_IJNSA_ILi128EEENSA_ILi64EEESG_EEENS_10tfloat32_tENS5_IJlSC_lEEESI_SJ_NS4_8TiledMMAINS4_8MMA_AtomIJNS4_23SM100_MMA_TF32_2x1SM_SSISI_SI_fLi128ELi64ELNS4_4UMMA5MajorE0ELSO_0ELNSN_7ScaleInE0ELSP_0EEEEEENS4_6LayoutINS5_IJSC_SC_SC_EEENS5_IJNSA_ILi0EEESU_SU_EEEEENS5_IJNS4_10UnderscoreESX_SX_EEEEENS4_18SM100_TMA_2SM_LOADENS4_14ComposedLayoutINS4_7SwizzleILi3ELi4ELi3EEENS4_18smem_ptr_flag_bitsILi32EEENSS_INS5_IJNSA_ILi8EEENSA_ILi32EEEEEENS5_IJS17_SC_EEEEEEEvNS4_8identityES10_S1B_vS1C_EENS_8epilogue10collective18CollectiveEpilogueINS1E_23Sm100TmaWarpSpecializedILi3ELi2ELi16ELb1ELb0EEEJNS5_IJSG_SG_SG_EEENS5_IJNSS_ISG_SC_EENSS_INS5_IJNSA_ILi16EEESB_EEENS5_IJSC_S17_EEEEEEEESI_SJ_SI_SJ_NS1E_6fusion15FusionCallbacksIS1I_NS1Q_17LinearCombinationISI_fSI_fLNS_15FloatRoundStyleE2EEES1J_S1P_JEEENS4_5SM1004TMEM4LOAD26SM100_TMEM_LOAD_32dp32b16xENS4_13SM90_TMA_LOADENS11_INS12_ILi2ELi4ELi3EEES15_NSS_INS5_IJS16_S1L_EEENS5_IJS1L_SC_EEEEEEENS4_39AutoVectorizingCopyWithAssumedAlignmentILi128EEENS4_14SM90_TMA_STOREES25_S27_S27_EEEvvEEEEvNT_6ParamsE --------------------------
	.section	.text._ZN7cutlass13device_kernelINS_4gemm6kernel13GemmUniversalIN4cute5tupleIJiiiiEEENS1_10collective13CollectiveMmaINS1_35MainloopSm100TmaUmmaWarpSpecializedILi3ELi2ELi4ENS5_IJNS4_1CILi2EEENSA_ILi1EEESC_EEEEENS5_IJNSA_ILi128EEENSA_ILi64EEESG_EEENS_10tfloat32_tENS5_IJlSC_lEEESI_SJ_NS4_8TiledMMAINS4_8MMA_AtomIJNS4_23SM100_MMA_TF32_2x1SM_SSISI_SI_fLi128ELi64ELNS4_4UMMA5MajorE0ELSO_0ELNSN_7ScaleInE0ELSP_0EEEEEENS4_6LayoutINS5_IJSC_SC_SC_EEENS5_IJNSA_ILi0EEESU_SU_EEEEENS5_IJNS4_10UnderscoreESX_SX_EEEEENS4_18SM100_TMA_2SM_LOADENS4_14ComposedLayoutINS4_7SwizzleILi3ELi4ELi3EEENS4_18smem_ptr_flag_bitsILi32EEENSS_INS5_IJNSA_ILi8EEENSA_ILi32EEEEEENS5_IJS17_SC_EEEEEEEvNS4_8identityES10_S1B_vS1C_EENS_8epilogue10collective18CollectiveEpilogueINS1E_23Sm100TmaWarpSpecializedILi3ELi2ELi16ELb1ELb0EEEJNS5_IJSG_SG_SG_EEENS5_IJNSS_ISG_SC_EENSS_INS5_IJNSA_ILi16EEESB_EEENS5_IJSC_S17_EEEEEEEESI_SJ_SI_SJ_NS1E_6fusion15FusionCallbacksIS1I_NS1Q_17LinearCombinationISI_fSI_fLNS_15FloatRoundStyleE2EEES1J_S1P_JEEENS4_5SM1004TMEM4LOAD26SM100_TMEM_LOAD_32dp32b16xENS4_13SM90_TMA_LOADENS11_INS12_ILi2ELi4ELi3EEES15_NSS_INS5_IJS16_S1L_EEENS5_IJS1L_SC_EEEEEEENS4_39AutoVectorizingCopyWithAssumedAlignmentILi128EEENS4_14SM90_TMA_STOREES25_S27_S27_EEEvvEEEEvNT_6ParamsE,"ax",@progbits
	.align	128
.text._ZN7cutlass13device_kernelINS_4gemm6kernel13GemmUniversalIN4cute5tupleIJiiiiEEENS1_10collective13CollectiveMmaINS1_35MainloopSm100TmaUmmaWarpSpecializedILi3ELi2ELi4ENS5_IJNS4_1CILi2EEENSA_ILi1EEESC_EEEEENS5_IJNSA_ILi128EEENSA_ILi64EEESG_EEENS_10tfloat32_tENS5_IJlSC_lEEESI_SJ_NS4_8TiledMMAINS4_8MMA_AtomIJNS4_23SM100_MMA_TF32_2x1SM_SSISI_SI_fLi128ELi64ELNS4_4UMMA5MajorE0ELSO_0ELNSN_7ScaleInE0ELSP_0EEEEEENS4_6LayoutINS5_IJSC_SC_SC_EEENS5_IJNSA_ILi0EEESU_SU_EEEEENS5_IJNS4_10UnderscoreESX_SX_EEEEENS4_18SM100_TMA_2SM_LOADENS4_14ComposedLayoutINS4_7SwizzleILi3ELi4ELi3EEENS4_18smem_ptr_flag_bitsILi32EEENSS_INS5_IJNSA_ILi8EEENSA_ILi32EEEEEENS5_IJS17_SC_EEEEEEEvNS4_8identityES10_S1B_vS1C_EENS_8epilogue10collective18CollectiveEpilogueINS1E_23Sm100TmaWarpSpecializedILi3ELi2ELi16ELb1ELb0EEEJNS5_IJSG_SG_SG_EEENS5_IJNSS_ISG_SC_EENSS_INS5_IJNSA_ILi16EEESB_EEENS5_IJSC_S17_EEEEEEEESI_SJ_SI_SJ_NS1E_6fusion15FusionCallbacksIS1I_NS1Q_17LinearCombinationISI_fSI_fLNS_15FloatRoundStyleE2EEES1J_S1P_JEEENS4_5SM1004TMEM4LOAD26SM100_TMEM_LOAD_32dp32b16xENS4_13SM90_TMA_LOADENS11_INS12_ILi2ELi4ELi3EEES15_NSS_INS5_IJS16_S1L_EEENS5_IJS1L_SC_EEEEEEENS4_39AutoVectorizingCopyWithAssumedAlignmentILi128EEENS4_14SM90_TMA_STOREES25_S27_S27_EEEvvEEEEvNT_6ParamsE:
        .type           _ZN7cutlass13device_kernelINS_4gemm6kernel13GemmUniversalIN4cute5tupleIJiiiiEEENS1_10collective13CollectiveMmaINS1_35MainloopSm100TmaUmmaWarpSpecializedILi3ELi2ELi4ENS5_IJNS4_1CILi2EEENSA_ILi1EEESC_EEEEENS5_IJNSA_ILi128EEENSA_ILi64EEESG_EEENS_10tfloat32_tENS5_IJlSC_lEEESI_SJ_NS4_8TiledMMAINS4_8MMA_AtomIJNS4_23SM100_MMA_TF32_2x1SM_SSISI_SI_fLi128ELi64ELNS4_4UMMA5MajorE0ELSO_0ELNSN_7ScaleInE0ELSP_0EEEEEENS4_6LayoutINS5_IJSC_SC_SC_EEENS5_IJNSA_ILi0EEESU_SU_EEEEENS5_IJNS4_10UnderscoreESX_SX_EEEEENS4_18SM100_TMA_2SM_LOADENS4_14ComposedLayoutINS4_7SwizzleILi3ELi4ELi3EEENS4_18smem_ptr_flag_bitsILi32EEENSS_INS5_IJNSA_ILi8EEENSA_ILi32EEEEEENS5_IJS17_SC_EEEEEEEvNS4_8identityES10_S1B_vS1C_EENS_8epilogue10collective18CollectiveEpilogueINS1E_23Sm100TmaWarpSpecializedILi3ELi2ELi16ELb1ELb0EEEJNS5_IJSG_SG_SG_EEENS5_IJNSS_ISG_SC_EENSS_INS5_IJNSA_ILi16EEESB_EEENS5_IJSC_S17_EEEEEEEESI_SJ_SI_SJ_NS1E_6fusion15FusionCallbacksIS1I_NS1Q_17LinearCombinationISI_fSI_fLNS_15FloatRoundStyleE2EEES1J_S1P_JEEENS4_5SM1004TMEM4LOAD26SM100_TMEM_LOAD_32dp32b16xENS4_13SM90_TMA_LOADENS11_INS12_ILi2ELi4ELi3EEES15_NSS_INS5_IJS16_S1L_EEENS5_IJS1L_SC_EEEEEEENS4_39AutoVectorizingCopyWithAssumedAlignmentILi128EEENS4_14SM90_TMA_STOREES25_S27_S27_EEEvvEEEEvNT_6ParamsE,@function
        .size           _ZN7cutlass13device_kernelINS_4gemm6kernel13GemmUniversalIN4cute5tupleIJiiiiEEENS1_10collective13CollectiveMmaINS1_35MainloopSm100TmaUmmaWarpSpecializedILi3ELi2ELi4ENS5_IJNS4_1CILi2EEENSA_ILi1EEESC_EEEEENS5_IJNSA_ILi128EEENSA_ILi64EEESG_EEENS_10tfloat32_tENS5_IJlSC_lEEESI_SJ_NS4_8TiledMMAINS4_8MMA_AtomIJNS4_23SM100_MMA_TF32_2x1SM_SSISI_SI_fLi128ELi64ELNS4_4UMMA5MajorE0ELSO_0ELNSN_7ScaleInE0ELSP_0EEEEEENS4_6LayoutINS5_IJSC_SC_SC_EEENS5_IJNSA_ILi0EEESU_SU_EEEEENS5_IJNS4_10UnderscoreESX_SX_EEEEENS4_18SM100_TMA_2SM_LOADENS4_14ComposedLayoutINS4_7SwizzleILi3ELi4ELi3EEENS4_18smem_ptr_flag_bitsILi32EEENSS_INS5_IJNSA_ILi8EEENSA_ILi32EEEEEENS5_IJS17_SC_EEEEEEEvNS4_8identityES10_S1B_vS1C_EENS_8epilogue10collective18CollectiveEpilogueINS1E_23Sm100TmaWarpSpecializedILi3ELi2ELi16ELb1ELb0EEEJNS5_IJSG_SG_SG_EEENS5_IJNSS_ISG_SC_EENSS_INS5_IJNSA_ILi16EEESB_EEENS5_IJSC_S17_EEEEEEEESI_SJ_SI_SJ_NS1E_6fusion15FusionCallbacksIS1I_NS1Q_17LinearCombinationISI_fSI_fLNS_15FloatRoundStyleE2EEES1J_S1P_JEEENS4_5SM1004TMEM4LOAD26SM100_TMEM_LOAD_32dp32b16xENS4_13SM90_TMA_LOADENS11_INS12_ILi2ELi4ELi3EEES15_NSS_INS5_IJS16_S1L_EEENS5_IJS1L_SC_EEEEEEENS4_39AutoVectorizingCopyWithAssumedAlignmentILi128EEENS4_14SM90_TMA_STOREES25_S27_S27_EEEvvEEEEvNT_6ParamsE,(.L_x_172 - _ZN7cutlass13device_kernelINS_4gemm6kernel13GemmUniversalIN4cute5tupleIJiiiiEEENS1_10collective13CollectiveMmaINS1_35MainloopSm100TmaUmmaWarpSpecializedILi3ELi2ELi4ENS5_IJNS4_1CILi2EEENSA_ILi1EEESC_EEEEENS5_IJNSA_ILi128EEENSA_ILi64EEESG_EEENS_10tfloat32_tENS5_IJlSC_lEEESI_SJ_NS4_8TiledMMAINS4_8MMA_AtomIJNS4_23SM100_MMA_TF32_2x1SM_SSISI_SI_fLi128ELi64ELNS4_4UMMA5MajorE0ELSO_0ELNSN_7ScaleInE0ELSP_0EEEEEENS4_6LayoutINS5_IJSC_SC_SC_EEENS5_IJNSA_ILi0EEESU_SU_EEEEENS5_IJNS4_10UnderscoreESX_SX_EEEEENS4_18SM100_TMA_2SM_LOADENS4_14ComposedLayoutINS4_7SwizzleILi3ELi4ELi3EEENS4_18smem_ptr_flag_bitsILi32EEENSS_INS5_IJNSA_ILi8EEENSA_ILi32EEEEEENS5_IJS17_SC_EEEEEEEvNS4_8identityES10_S1B_vS1C_EENS_8epilogue10collective18CollectiveEpilogueINS1E_23Sm100TmaWarpSpecializedILi3ELi2ELi16ELb1ELb0EEEJNS5_IJSG_SG_SG_EEENS5_IJNSS_ISG_SC_EENSS_INS5_IJNSA_ILi16EEESB_EEENS5_IJSC_S17_EEEEEEEESI_SJ_SI_SJ_NS1E_6fusion15FusionCallbacksIS1I_NS1Q_17LinearCombinationISI_fSI_fLNS_15FloatRoundStyleE2EEES1J_S1P_JEEENS4_5SM1004TMEM4LOAD26SM100_TMEM_LOAD_32dp32b16xENS4_13SM90_TMA_LOADENS11_INS12_ILi2ELi4ELi3EEES15_NSS_INS5_IJS16_S1L_EEENS5_IJS1L_SC_EEEEEEENS4_39AutoVectorizingCopyWithAssumedAlignmentILi128EEENS4_14SM90_TMA_STOREES25_S27_S27_EEEvvEEEEvNT_6ParamsE)
        .other          _ZN7cutlass13device_kernelINS_4gemm6kernel13GemmUniversalIN4cute5tupleIJiiiiEEENS1_10collective13CollectiveMmaINS1_35MainloopSm100TmaUmmaWarpSpecializedILi3ELi2ELi4ENS5_IJNS4_1CILi2EEENSA_ILi1EEESC_EEEEENS5_IJNSA_ILi128EEENSA_ILi64EEESG_EEENS_10tfloat32_tENS5_IJlSC_lEEESI_SJ_NS4_8TiledMMAINS4_8MMA_AtomIJNS4_23SM100_MMA_TF32_2x1SM_SSISI_SI_fLi128ELi64ELNS4_4UMMA5MajorE0ELSO_0ELNSN_7ScaleInE0ELSP_0EEEEEENS4_6LayoutINS5_IJSC_SC_SC_EEENS5_IJNSA_ILi0EEESU_SU_EEEEENS5_IJNS4_10UnderscoreESX_SX_EEEEENS4_18SM100_TMA_2SM_LOADENS4_14ComposedLayoutINS4_7SwizzleILi3ELi4ELi3EEENS4_18smem_ptr_flag_bitsILi32EEENSS_INS5_IJNSA_ILi8EEENSA_ILi32EEEEEENS5_IJS17_SC_EEEEEEEvNS4_8identityES10_S1B_vS1C_EENS_8epilogue10collective18CollectiveEpilogueINS1E_23Sm100TmaWarpSpecializedILi3ELi2ELi16ELb1ELb0EEEJNS5_IJSG_SG_SG_EEENS5_IJNSS_ISG_SC_EENSS_INS5_IJNSA_ILi16EEESB_EEENS5_IJSC_S17_EEEEEEEESI_SJ_SI_SJ_NS1E_6fusion15FusionCallbacksIS1I_NS1Q_17LinearCombinationISI_fSI_fLNS_15FloatRoundStyleE2EEES1J_S1P_JEEENS4_5SM1004TMEM4LOAD26SM100_TMEM_LOAD_32dp32b16xENS4_13SM90_TMA_LOADENS11_INS12_ILi2ELi4ELi3EEES15_NSS_INS5_IJS16_S1L_EEENS5_IJS1L_SC_EEEEEEENS4_39AutoVectorizingCopyWithAssumedAlignmentILi128EEENS4_14SM90_TMA_STOREES25_S27_S27_EEEvvEEEEvNT_6ParamsE,@"STO_CUDA_ENTRY STV_DEFAULT"
_ZN7cutlass13device_kernelINS_4gemm6kernel13GemmUniversalIN4cute5tupleIJiiiiEEENS1_10collective13CollectiveMmaINS1_35MainloopSm100TmaUmmaWarpSpecializedILi3ELi2ELi4ENS5_IJNS4_1CILi2EEENSA_ILi1EEESC_EEEEENS5_IJNSA_ILi128EEENSA_ILi64EEESG_EEENS_10tfloat32_tENS5_IJlSC_lEEESI_SJ_NS4_8TiledMMAINS4_8MMA_AtomIJNS4_23SM100_MMA_TF32_2x1SM_SSISI_SI_fLi128ELi64ELNS4_4UMMA5MajorE0ELSO_0ELNSN_7ScaleInE0ELSP_0EEEEEENS4_6LayoutINS5_IJSC_SC_SC_EEENS5_IJNSA_ILi0EEESU_SU_EEEEENS5_IJNS4_10UnderscoreESX_SX_EEEEENS4_18SM100_TMA_2SM_LOADENS4_14ComposedLayoutINS4_7SwizzleILi3ELi4ELi3EEENS4_18smem_ptr_flag_bitsILi32EEENSS_INS5_IJNSA_ILi8EEENSA_ILi32EEEEEENS5_IJS17_SC_EEEEEEEvNS4_8identityES10_S1B_vS1C_EENS_8epilogue10collective18CollectiveEpilogueINS1E_23Sm100TmaWarpSpecializedILi3ELi2ELi16ELb1ELb0EEEJNS5_IJSG_SG_SG_EEENS5_IJNSS_ISG_SC_EENSS_INS5_IJNSA_ILi16EEESB_EEENS5_IJSC_S17_EEEEEEEESI_SJ_SI_SJ_NS1E_6fusion15FusionCallbacksIS1I_NS1Q_17LinearCombinationISI_fSI_fLNS_15FloatRoundStyleE2EEES1J_S1P_JEEENS4_5SM1004TMEM4LOAD26SM100_TMEM_LOAD_32dp32b16xENS4_13SM90_TMA_LOADENS11_INS12_ILi2ELi4ELi3EEES15_NSS_INS5_IJS16_S1L_EEENS5_IJS1L_SC_EEEEEEENS4_39AutoVectorizingCopyWithAssumedAlignmentILi128EEENS4_14SM90_TMA_STOREES25_S27_S27_EEEvvEEEEvNT_6ParamsE:
[----:B------:R-:W1:Y:S01]  /*0000*/  LDC R1, c[0x0][0x37c] ;  /* 0x0000df00ff017b82 */ /* 0x000e620000000800 */
[----:B------:R-:W2:Y:S01]  /*0010*/  S2R R69, SR_TID.X ;  /* 0x0000000000457919 */ /* 0x000ea20000002100 */
[----:B------:R-:W3:Y:S06]  /*0020*/  LDCU.64 UR6, c[0x0][0x890] ;  /* 0x00011200ff0677ac */ /* 0x000eec0008000a00 */
[----:B------:R-:W4:Y:S01]  /*0030*/  S2UR UR37, SR_CgaCtaId ;  /* 0x00000000002579c3 */ /* 0x000f220000008800 */
[----:B------:R-:W-:Y:S02]  /*0040*/  PRMT R64, RZ, 0x7610, R64 ;  /* 0x00007610ff407816 */ /* 0x000fe40000000040 */
[----:B------:R-:W-:Y:S01]  /*0050*/  ELECT P1, URZ, PT ;  /* 0x0000000000ff782f */ /* 0x000fe20003820000 */
[----:B------:R-:W1:Y:S01]  /*0060*/  LDCU.64 UR46, c[0x0][0x358] ;  /* 0x00006b00ff2e77ac */ /* 0x000e620008000a00 */
[----:B---3--:R-:W-:-:S04]  /*0070*/  UISETP.NE.U32.AND UP0, UPT, UR6, URZ, UPT ;  /* 0x000000ff0600728c */ /* 0x008fc8000bf05070 */
[----:B------:R-:W-:Y:S02]  /*0080*/  UISETP.NE.AND.EX UP0, UPT, UR7, URZ, UPT, UP0 ;  /* 0x000000ff0700728c */ /* 0x000fe4000bf05300 */
[----:B----4-:R-:W-:Y:S02]  /*0090*/  ULOP3.LUT UR5, UR37, 0x1, URZ, 0xc0, !UPT ;  /* 0x0000000125057892 */ /* 0x010fe4000f8ec0ff */
[----:B------:R-:W-:Y:S01]  /*00a0*/  ULOP3.LUT UR4, UR37, 0x1, URZ, 0x3c, !UPT ;  /* 0x0000000125047892 */ /* 0x000fe2000f8e3cff */
[----:B--2---:R-:W-:-:S05]  /*00b0*/  SHF.R.U32.HI R68, RZ, 0x5, R69 ;  /* 0x00000005ff447819 */ /* 0x004fca0000011645 */
[----:B------:R-:W2:Y:S02]  /*00c0*/  SHFL.IDX PT, R0, R68, RZ, 0x1f ;  /* 0x00001fff44007589 */ /* 0x000ea400000e0000 */
[----:B--2---:R-:W-:Y:S01]  /*00d0*/  R2UR UR10, R0 ;  /* 0x00000000000a72ca */ /* 0x004fe200000e0000 */
[----:B-1----:R-:W-:-:S14]  /*00e0*/  BRA.U UP0, `(.L_x_0) ;  /* 0x00000001002c7547 */ /* 0x002fdc000b800000 */
[----:B------:R-:W1:Y:S02]  /*00f0*/  LDCU.64 UR8, c[0x0][0x888] ;  /* 0x00011100ff0877ac */ /* 0x000e640008000a00 */
[----:B-1----:R-:W-:-:S04]  /*0100*/  UISETP.NE.U32.AND UP0, UPT, UR8, URZ, UPT ;  /* 0x000000ff0800728c */ /* 0x002fc8000bf05070 */
[----:B------:R-:W-:-:S09]  /*0110*/  UISETP.NE.AND.EX UP0, UPT, UR9, URZ, UPT, UP0 ;  /* 0x000000ff0900728c */ /* 0x000fd2000bf05300 */
[----:B------:R-:W-:Y:S05]  /*0120*/  BRA.U !UP0, `(.L_x_1) ;  /* 0x0000000108107547 */ /* 0x000fea000b800000 */
[----:B------:R-:W1:Y:S02]  /*0130*/  LDC.64 R2, c[0x0][0x888] ;  /* 0x00022200ff027b82 */ /* 0x000e640000000a00 */
[----:B-1----:R1:W5:Y:S01]  /*0140*/  LDG.E R35, desc[UR46][R2.64] ;  /* 0x0000002e02237981 */ /* 0x002362000c1e1900 */
[----:B------:R-:W-:Y:S01]  /*0150*/  HFMA2 R64, -RZ, RZ, 0, 5.9604644775390625e-08 ;  /* 0x00000001ff407431 */ /* 0x000fe200000001ff */
[----:B------:R-:W-:Y:S05]  /*0160*/  BRA `(.L_x_0) ;  /* 0x00000000000c7947 */ /* 0x000fea0003800000 */
.L_x_1:
[----:B------:R-:W1:Y:S01]  /*0170*/  LDCU UR8, c[0x0][0x880] ;  /* 0x00011000ff0877ac */ /* 0x000e620008000800 */
[----:B------:R-:W-:Y:S01]  /*0180*/  HFMA2 R64, -RZ, RZ, 0, 5.9604644775390625e-08 ;  /* 0x00000001ff407431 */ /* 0x000fe200000001ff */
[----:B-1----:R-:W-:-:S07]  /*0190*/  MOV R35, UR8 ;  /* 0x0000000800237c02 */ /* 0x002fce0008000f00 */
.L_x_0:
[----:B------:R-:W2:Y:S02]  /*01a0*/  LDCU.64 UR8, c[0x0][0x8b0] ;  /* 0x00011600ff0877ac */ /* 0x000ea40008000a00 */
[----:B--2---:R-:W-:-:S04]  /*01b0*/  UISETP.NE.U32.AND UP0, UPT, UR8, URZ, UPT ;  /* 0x000000ff0800728c */ /* 0x004fc8000bf05070 */
[----:B------:R-:W-:-:S09]  /*01c0*/  UISETP.NE.AND.EX UP0, UPT, UR9, URZ, UPT, UP0 ;  /* 0x000000ff0900728c */ /* 0x000fd2000bf05300 */
[----:B------:R-:W-:Y:S05]  /*01d0*/  BRA.U UP0, `(.L_x_2) ;  /* 0x0000000100247547 */ /* 0x000fea000b800000 */
[----:B------:R-:W2:Y:S02]  /*01e0*/  LDCU.64 UR8, c[0x0][0x8a8] ;  /* 0x00011500ff0877ac */ /* 0x000ea40008000a00 */
[----:B--2---:R-:W-:-:S04]  /*01f0*/  UISETP.NE.U32.AND UP0, UPT, UR8, URZ, UPT ;  /* 0x000000ff0800728c */ /* 0x004fc8000bf05070 */
[----:B------:R-:W-:-:S09]  /*0200*/  UISETP.NE.AND.EX UP0, UPT, UR9, URZ, UPT, UP0 ;  /* 0x000000ff0900728c */ /* 0x000fd2000bf05300 */
[----:B------:R-:W-:Y:S05]  /*0210*/  BRA.U !UP0, `(.L_x_3) ;  /* 0x00000001080c7547 */ /* 0x000fea000b800000 */
[----:B-1----:R-:W1:Y:S02]  /*0220*/  LDC.64 R2, c[0x0][0x8a8] ;  /* 0x00022a00ff027b82 */ /* 0x002e640000000a00 */
[----:B-1----:R2:W5:Y:S01]  /*0230*/  LDG.E R33, desc[UR46][R2.64] ;  /* 0x0000002e02217981 */ /* 0x002562000c1e1900 */
[----:B------:R-:W-:Y:S05]  /*0240*/  BRA `(.L_x_2) ;  /* 0x0000000000087947 */ /* 0x000fea0003800000 */
.L_x_3:
[----:B------:R-:W2:Y:S02]  /*0250*/  LDCU UR8, c[0x0][0x8a0] ;  /* 0x00011400ff0877ac */ /* 0x000ea40008000800 */
[----:B--2---:R-:W-:Y:S02]  /*0260*/  MOV R33, UR8 ;  /* 0x0000000800217c02 */ /* 0x004fe40008000f00 */
.L_x_2:
[----:B------:R-:W-:Y:S01]  /*0270*/  IMAD.U32 R0, RZ, RZ, UR10 ;  /* 0x0000000aff007e24 */ /* 0x000fe2000f8e00ff */
[----:B------:R-:W-:Y:S04]  /*0280*/  BSSY.RECONVERGENT B0, `(.L_x_4) ;  /* 0x000000c000007945 */ /* 0x000fe80003800200 */
[C---:B------:R-:W-:Y:S02]  /*0290*/  ISETP.NE.OR P2, PT, R0.reuse, 0x1, !P1 ;  /* 0x000000010000780c */ /* 0x040fe40004f45670 */
[----:B------:R-:W-:-:S11]  /*02a0*/  ISETP.NE.OR P0, PT, R0, 0x3, !P1 ;  /* 0x000000030000780c */ /* 0x000fd60004f05670 */
[----:B------:R-:W-:Y:S05]  /*02b0*/  @P2 BRA `(.L_x_5) ;  /* 0x0000000000202947 */ /* 0x000fea0003800000 */
[----:B------:R-:W3:Y:S02]  /*02c0*/  LDCU.64 UR8, c[0x0][0x348] ;  /* 0x00006900ff0877ac */ /* 0x000ee40008000a00 */
[----:B---3--:R-:W-:Y:S02]  /*02d0*/  UIADD3 UR12, UP1, UPT, UR8, 0x80, URZ ;  /* 0x00000080080c7890 */ /* 0x008fe4000ff3e0ff */
[----:B------:R-:W-:Y:S02]  /*02e0*/  UIADD3 UR8, UP0, UPT, UR8, 0x180, URZ ;  /* 0x0000018008087890 */ /* 0x000fe4000ff1e0ff */
[----:B------:R-:W-:Y:S02]  /*02f0*/  UIADD3.X UR13, UPT, UPT, URZ, UR9, URZ, UP1, !UPT ;  /* 0x00000009ff0d7290 */ /* 0x000fe40008ffe4ff */
[----:B------:R-:W-:-:S07]  /*0300*/  UIADD3.X UR9, UPT, UPT, URZ, UR9, URZ, UP0, !UPT ;  /* 0x00000009ff097290 */ /* 0x000fce00087fe4ff */
[----:B------:R3:W-:Y:S02]  /*0310*/  UTMACCTL.PF [UR12] ;  /* 0x000000000c0079b9 */ /* 0x0007e40008040000 */
[----:B------:R3:W-:Y:S02]  /*0320*/  UTMACCTL.PF [UR8] ;  /* 0x00000000080079b9 */ /* 0x0007e40008040000 */
[----:B---3--:R-:W-:Y:S01]  /*0330*/  NOP ;  /* 0x0000000000007918 */ /* 0x008fe20000000000 */
.L_x_5:
[----:B------:R-:W-:Y:S05]  /*0340*/  BSYNC.RECONVERGENT B0 ;  /* 0x0000000000007941 */ /* 0x000fea0003800200 */
.L_x_4:
[----:B------:R-:W-:Y:S04]  /*0350*/  BSSY.RECONVERGENT B0, `(.L_x_6) ;  /* 0x000000a000007945 */ /* 0x000fe80003800200 */
        /* <DEDUP_REMOVED lines=9> */
.L_x_7:
[----:B------:R-:W-:Y:S05]  /*03f0*/  BSYNC.RECONVERGENT B0 ;  /* 0x0000000000007941 */ /* 0x000fea0003800200 */
.L_x_6:
[----:B------:R-:W3:Y:S01]  /*0400*/  LDCU.64 UR8, c[0x0][0x888] ;  /* 0x00011100ff0877ac */ /* 0x000ee20008000a00 */
[----:B------:R-:W-:Y:S02]  /*0410*/  UISETP.EQ.U32.AND UP1, UPT, UR6, URZ, UPT ;  /* 0x000000ff0600728c */ /* 0x000fe4000bf22070 */
[----:B------:R-:W-:Y:S02]  /*0420*/  UPLOP3.LUT UP5, UPT, UPT, UPT, UPT, 0x80, 0x8 ;  /* 0x000000000008789c */ /* 0x000fe40003faf070 */
[----:B---3--:R-:W-:-:S04]  /*0430*/  UISETP.NE.U32.AND UP0, UPT, UR8, URZ, UPT ;  /* 0x000000ff0800728c */ /* 0x008fc8000bf05070 */
[----:B------:R-:W-:-:S04]  /*0440*/  UISETP.NE.AND.EX UP0, UPT, UR9, URZ, UPT, UP0 ;  /* 0x000000ff0900728c */ /* 0x000fc8000bf05300 */
[----:B------:R-:W-:-:S04]  /*0450*/  UISETP.EQ.OR.EX UP2, UPT, UR7, URZ, !UP0, UP1 ;  /* 0x000000ff0700728c */ /* 0x000fc8000c742710 */
[----:B------:R-:W-:-:S05]  /*0460*/  UP2UR UR53, UPR, URZ, 0x4 ;  /* 0x00000004ff357883 */ /* 0x000fca0008000000 */
[----:B------:R-:W-:Y:S07]  /*0470*/  BRA.U !UP2, `(.L_x_8) ;  /* 0x000000010a207547 */ /* 0x000fee000b800000 */
[----:B------:R-:W-:Y:S01]  /*0480*/  UISETP.NE.U32.AND UP2, UPT, UR6, URZ, UPT ;  /* 0x000000ff0600728c */ /* 0x000fe2000bf45070 */
[----:B-----5:R-:W-:Y:S01]  /*0490*/  FSETP.NEU.AND P0, PT, R35, RZ, PT ;  /* 0x000000ff2300720b */ /* 0x020fe20003f0d000 */
[----:B------:R-:W-:Y:S02]  /*04a0*/  USEL UR6, URZ, 0xffffffff, UP0 ;  /* 0xffffffffff067887 */ /* 0x000fe40008000000 */
[----:B------:R-:W-:-:S10]  /*04b0*/  UISETP.NE.AND.EX UP2, UPT, UR7, URZ, UPT, UP2 ;  /* 0x000000ff0700728c */ /* 0x000fd4000bf45320 */
[----:B------:R-:W-:Y:S01]  /*04c0*/  VOTEU.ANY UP1, P0 ;  /* 0x0000000000ff7886 */ /* 0x000fe20000020100 */
[----:B------:R-:W-:-:S04]  /*04d0*/  @!UP2 USEL UR6, URZ, 0xffffffff, UP1 ;  /* 0xffffffffff06a887 */ /* 0x000fc80008800000 */
[----:B------:R-:W-:-:S04]  /*04e0*/  ULOP3.LUT UR6, UR6, 0x1, URZ, 0xc0, !UPT ;  /* 0x0000000106067892 */ /* 0x000fc8000f8ec0ff */
[----:B------:R-:W-:-:S11]  /*04f0*/  UISETP.NE.U32.AND UP5, UPT, UR6, 0x1, UPT ;  /* 0x000000010600788c */ /* 0x000fd6000bfa5070 */
.L_x_8:
[----:B------:R-:W3:Y:S01]  /*0500*/  SHFL.IDX PT, R0, R68, RZ, 0x1f ;  /* 0x00001fff44007589 */ /* 0x000ee200000e0000 */
[----:B------:R-:W-:-:S04]  /*0510*/  UISETP.NE.AND UP1, UPT, UR10, 0x2, UPT ;  /* 0x000000020a00788c */ /* 0x000fc8000bf25270 */
[----:B------:R-:W-:Y:S02]  /*0520*/  UISETP.EQ.AND UP2, UPT, UR5, URZ, !UP1 ;  /* 0x000000ff0500728c */ /* 0x000fe4000cf42270 */
[----:B------:R-:W-:-:S04]  /*0530*/  USEL UR7, URZ, 0x1, UP1 ;  /* 0x00000001ff077887 */ /* 0x000fc80008800000 */
[----:B------:R-:W-:Y:S02]  /*0540*/  PLOP3.LUT P5, PT, P1, PT, UP2, 0x80, 0x8 ;  /* 0x000000000008781c */ /* 0x000fe40000faf028 */
[----:B---3--:R-:W-:-:S13]  /*0550*/  ISETP.NE.AND P0, PT, R0, RZ, PT ;  /* 0x000000ff0000720c */ /* 0x008fda0003f05270 */
[----:B------:R-:W-:Y:S05]  /*0560*/  @P0 BRA `(.L_x_9) ;  /* 0x00000000003c0947 */ /* 0x000fea0003800000 */
[----:B------:R-:W-:Y:S01]  /*0570*/  UMOV UR8, 0x400 ;  /* 0x0000040000087882 */ /* 0x000fe20000000000 */
[----:B------:R-:W-:Y:S01]  /*0580*/  UMOV UR6, 0x1 ;  /* 0x0000000100067882 */ /* 0x000fe20000000000 */
[----:B------:R-:W-:Y:S02]  /*0590*/  ULEA UR8, UR37, UR8, 0x18 ;  /* 0x0000000825087291 */ /* 0x000fe4000f8ec0ff */
[----:B------:R-:W-:-:S04]  /*05a0*/  UIADD3 UR12, UPT, UPT, -UR6, 0x100000, URZ ;  /* 0x00100000060c7890 */ /* 0x000fc8000fffe1ff */
[----:B------:R-:W-:Y:S02]  /*05b0*/  USHF.L.U32 UR13, UR12, 0xb, URZ ;  /* 0x0000000b0c0d7899 */ /* 0x000fe400080006ff */
[----:B------:R-:W-:Y:S01]  /*05c0*/  USHF.L.U32 UR12, UR12, 0x1, URZ ;  /* 0x000000010c0c7899 */ /* 0x000fe200080006ff */
[----:B------:R-:W-:Y:S01]  /*05d0*/  ELECT P0, URZ, PT ;  /* 0x0000000000ff782f */ /* 0x000fe20003800000 */
[----:B------:R-:W3:Y:S10]  /*05e0*/  FENCE.VIEW.ASYNC.S ;  /* 0x00000000000073c6 */ /* 0x000ef40000000000 */
[----:B---3--:R3:W4:Y:S01]  /*05f0*/  SYNCS.EXCH.64 URZ, [UR8], UR12 ;  /* 0x0000000c08ff75b2 */ /* 0x0087220008000100 */
[----:B------:R3:W1:Y:S01]  /*0600*/  SYNCS.EXCH.64 URZ, [UR8+0x18], UR12 ;  /* 0x0000180c08ff75b2 */ /* 0x0006620008000100 */
[----:B------:R3:W1:Y:S01]  /*0610*/  SYNCS.EXCH.64 URZ, [UR8+0x8], UR12 ;  /* 0x0000080c08ff75b2 */ /* 0x0006620008000100 */
[----:B------:R3:W1:Y:S01]  /*0620*/  SYNCS.EXCH.64 URZ, [UR8+0x20], UR12 ;  /* 0x0000200c08ff75b2 */ /* 0x0006620008000100 */
[----:B------:R3:W1:Y:S01]  /*0630*/  SYNCS.EXCH.64 URZ, [UR8+0x10], UR12 ;  /* 0x0000100c08ff75b2 */ /* 0x0006620008000100 */
[----:B------:R3:W1:Y:S01]  /*0640*/  SYNCS.EXCH.64 URZ, [UR8+0x28], UR12 ;  /* 0x0000280c08ff75b2 */ /* 0x0006620008000100 */
[----:B------:R-:W-:Y:S01]  /*0650*/  NOP ;  /* 0x0000000000007918 */ /* 0x000fe20000000000 */
.L_x_9:
[----:B------:R-:W2:Y:S01]  /*0660*/  SHFL.IDX PT, R0, R68, RZ, 0x1f ;  /* 0x00001fff44007589 */ /* 0x000ea200000e0000 */
[----:B------:R-:W-:Y:S01]  /*0670*/  NOP ;  /* 0x0000000000007918 */ /* 0x000fe20000000000 */
[----:B--2---:R-:W-:-:S13]  /*0680*/  ISETP.NE.AND P0, PT, R0, 0x1, PT ;  /* 0x000000010000780c */ /* 0x004fda0003f05270 */
[----:B------:R-:W-:Y:S05]  /*0690*/  @P0 BRA `(.L_x_10) ;  /* 0x00000000004c0947 */ /* 0x000fea0003800000 */
[----:B------:R-:W-:Y:S01]  /*06a0*/  UMOV UR9, 0x400 ;  /* 0x0000040000097882 */ /* 0x000fe20000000000 */
[----:B---3--:R-:W-:Y:S01]  /*06b0*/  UMOV UR8, 0x20 ;  /* 0x0000002000087882 */ /* 0x008fe20000000000 */
[----:B------:R-:W-:Y:S01]  /*06c0*/  UMOV UR6, 0x80 ;  /* 0x0000008000067882 */ /* 0x000fe20000000000 */
[----:B------:R-:W-:Y:S02]  /*06d0*/  ULEA UR9, UR37, UR9, 0x18 ;  /* 0x0000000925097291 */ /* 0x000fe4000f8ec0ff */
[----:B------:R-:W-:-:S04]  /*06e0*/  UIADD3 UR12, UPT, UPT, -UR8, 0x100000, URZ ;  /* 0x00100000080c7890 */ /* 0x000fc8000fffe1ff */
[----:B------:R-:W-:Y:S02]  /*06f0*/  USHF.L.U32 UR13, UR12, 0xb, URZ ;  /* 0x0000000b0c0d7899 */ /* 0x000fe400080006ff */
[----:B------:R-:W-:Y:S02]  /*0700*/  USHF.L.U32 UR12, UR12, 0x1, URZ ;  /* 0x000000010c0c7899 */ /* 0x000fe400080006ff */
[----:B------:R-:W-:-:S04]  /*0710*/  UIADD3 UR14, UPT, UPT, -UR6, 0x100000, URZ ;  /* 0x00100000060e7890 */ /* 0x000fc8000fffe1ff */
[----:B------:R-:W-:Y:S02]  /*0720*/  USHF.L.U32 UR15, UR14, 0xb, URZ ;  /* 0x0000000b0e0f7899 */ /* 0x000fe400080006ff */
[----:B------:R-:W-:Y:S01]  /*0730*/  USHF.L.U32 UR14, UR14, 0x1, URZ ;  /* 0x000000010e0e7899 */ /* 0x000fe200080006ff */
[----:B------:R-:W-:Y:S01]  /*0740*/  ELECT P0, URZ, PT ;  /* 0x0000000000ff782f */ /* 0x000fe20003800000 */
[----:B------:R-:W2:Y:S02]  /*0750*/  FENCE.VIEW.ASYNC.S ;  /* 0x00000000000073c6 */ /* 0x000ea40000000000 */
[----:B--2---:R2:W3:Y:S08]  /*0760*/  SYNCS.EXCH.64 URZ, [UR9+0x30], UR12 ;  /* 0x0000300c09ff75b2 */ /* 0x0044f00008000100 */
[----:B------:R2:W1:Y:S01]  /*0770*/  SYNCS.EXCH.64 URZ, [UR9+0x48], UR14 ;  /* 0x0000480e09ff75b2 */ /* 0x0004620008000100 */
[----:B------:R2:W1:Y:S01]  /*0780*/  SYNCS.EXCH.64 URZ, [UR9+0x38], UR12 ;  /* 0x0000380c09ff75b2 */ /* 0x0004620008000100 */
[----:B------:R2:W1:Y:S01]  /*0790*/  SYNCS.EXCH.64 URZ, [UR9+0x50], UR14 ;  /* 0x0000500e09ff75b2 */ /* 0x0004620008000100 */
[----:B------:R2:W1:Y:S01]  /*07a0*/  SYNCS.EXCH.64 URZ, [UR9+0x40], UR12 ;  /* 0x0000400c09ff75b2 */ /* 0x0004620008000100 */
[----:B------:R2:W1:Y:S01]  /*07b0*/  SYNCS.EXCH.64 URZ, [UR9+0x58], UR14 ;  /* 0x0000580e09ff75b2 */ /* 0x0004620008000100 */
[----:B------:R-:W-:Y:S01]  /*07c0*/  NOP ;  /* 0x0000000000007918 */ /* 0x000fe20000000000 */
.L_x_10:
[----:B------:R-:W4:Y:S01]  /*07d0*/  SHFL.IDX PT, R0, R68, RZ, 0x1f ;  /* 0x00001fff44007589 */ /* 0x000f2200000e0000 */
[----:B------:R-:W-:Y:S01]  /*07e0*/  NOP ;  /* 0x0000000000007918 */ /* 0x000fe20000000000 */
[----:B----4-:R-:W-:-:S13]  /*07f0*/  ISETP.NE.AND P0, PT, R0, 0x3, PT ;  /* 0x000000030000780c */ /* 0x010fda0003f05270 */
[----:B------:R-:W-:Y:S05]  /*0800*/  @P0 BRA `(.L_x_11) ;  /* 0x00000000002c0947 */ /* 0x000fea0003800000 */
[----:B---3--:R-:W-:Y:S01]  /*0810*/  UMOV UR8, 0x400 ;  /* 0x0000040000087882 */ /* 0x008fe20000000000 */
[----:B------:R-:W-:Y:S01]  /*0820*/  UMOV UR6, 0x20 ;  /* 0x0000002000067882 */ /* 0x000fe20000000000 */
[----:B------:R-:W-:Y:S02]  /*0830*/  ULEA UR8, UR37, UR8, 0x18 ;  /* 0x0000000825087291 */ /* 0x000fe4000f8ec0ff */
[----:B--2---:R-:W-:-:S04]  /*0840*/  UIADD3 UR12, UPT, UPT, -UR6, 0x100000, URZ ;  /* 0x00100000060c7890 */ /* 0x004fc8000fffe1ff */
[----:B------:R-:W-:Y:S02]  /*0850*/  USHF.L.U32 UR13, UR12, 0xb, URZ ;  /* 0x0000000b0c0d7899 */ /* 0x000fe400080006ff */
[----:B------:R-:W-:Y:S01]  /*0860*/  USHF.L.U32 UR12, UR12, 0x1, URZ ;  /* 0x000000010c0c7899 */ /* 0x000fe200080006ff */
[----:B------:R-:W-:Y:S01]  /*0870*/  ELECT P0, URZ, PT ;  /* 0x0000000000ff782f */ /* 0x000fe20003800000 */
[----:B------:R-:W2:Y:S10]  /*0880*/  FENCE.VIEW.ASYNC.S ;  /* 0x00000000000073c6 */ /* 0x000eb40000000000 */
[----:B--2---:R4:W2:Y:S01]  /*0890*/  SYNCS.EXCH.64 URZ, [UR8+0x60], UR12 ;  /* 0x0000600c08ff75b2 */ /* 0x0048a20008000100 */
[----:B------:R4:W3:Y:S02]  /*08a0*/  SYNCS.EXCH.64 URZ, [UR8+0x68], UR12 ;  /* 0x0000680c08ff75b2 */ /* 0x0008e40008000100 */
[----:B----4-:R-:W-:Y:S01]  /*08b0*/  NOP ;  /* 0x0000000000007918 */ /* 0x010fe20000000000 */
.L_x_11:
[----:B------:R-:W4:Y:S01]  /*08c0*/  SHFL.IDX PT, R0, R68, RZ, 0x1f ;  /* 0x00001fff44007589 */ /* 0x000f2200000e0000 */
[----:B------:R-:W-:Y:S01]  /*08d0*/  NOP ;  /* 0x0000000000007918 */ /* 0x000fe20000000000 */
[----:B----4-:R-:W-:-:S13]  /*08e0*/  ISETP.NE.AND P0, PT, R0, 0x4, PT ;  /* 0x000000040000780c */ /* 0x010fda0003f05270 */
[----:B------:R-:W-:Y:S05]  /*08f0*/  @P0 BRA `(.L_x_12) ;  /* 0x0000000000480947 */ /* 0x000fea0003800000 */
[----:B--2---:R-:W-:Y:S01]  /*0900*/  UMOV UR9, 0x1e0 ;  /* 0x000001e000097882 */ /* 0x004fe20000000000 */
[----:B---3--:R-:W-:Y:S01]  /*0910*/  UMOV UR8, 0x400 ;  /* 0x0000040000087882 */ /* 0x008fe20000000000 */
[----:B------:R-:W-:Y:S01]  /*0920*/  USEL UR9, UR9, 0x1a0, UP5 ;  /* 0x000001a009097887 */ /* 0x000fe2000a800000 */
        /* <DEDUP_REMOVED lines=10> */
[----:B--2---:R4:W2:Y:S08]  /*09d0*/  SYNCS.EXCH.64 URZ, [UR8+0x70], UR12 ;  /* 0x0000700c08ff75b2 */ /* 0x0048b00008000100 */
[----:B------:R4:W3:Y:S01]  /*09e0*/  SYNCS.EXCH.64 URZ, [UR8+0x80], UR14 ;  /* 0x0000800e08ff75b2 */ /* 0x0008e20008000100 */
[----:B------:R4:W1:Y:S01]  /*09f0*/  SYNCS.EXCH.64 URZ, [UR8+0x78], UR12 ;  /* 0x0000780c08ff75b2 */ /* 0x0008620008000100 */
[----:B------:R4:W1:Y:S02]  /*0a00*/  SYNCS.EXCH.64 URZ, [UR8+0x88], UR14 ;  /* 0x0000880e08ff75b2 */ /* 0x0008640008000100 */
[----:B----4-:R-:W-:Y:S01]  /*0a10*/  NOP ;  /* 0x0000000000007918 */ /* 0x010fe20000000000 */
.L_x_12:
[----:B------:R-:W4:Y:S01]  /*0a20*/  SHFL.IDX PT, R0, R68, RZ, 0x1f ;  /* 0x00001fff44007589 */ /* 0x000f2200000e0000 */
[----:B------:R-:W-:Y:S01]  /*0a30*/  NOP ;  /* 0x0000000000007918 */ /* 0x000fe20000000000 */
[----:B----4-:R-:W-:-:S13]  /*0a40*/  ISETP.NE.AND P0, PT, R0, 0x5, PT ;  /* 0x000000050000780c */ /* 0x010fda0003f05270 */
[----:B------:R-:W-:Y:S05]  /*0a50*/  @P0 BRA `(.L_x_13) ;  /* 0x0000000000540947 */ /* 0x000fea0003800000 */
[----:B--2---:R-:W-:Y:S01]  /*0a60*/  UMOV UR9, 0x400 ;  /* 0x0000040000097882 */ /* 0x004fe20000000000 */
        /* <DEDUP_REMOVED lines=14> */
[----:B------:R4:W1:Y:S01]  /*0b50*/  SYNCS.EXCH.64 URZ, [UR9+0xb8], UR14 ;  /* 0x0000b80e09ff75b2 */ /* 0x0008620008000100 */
[----:B------:R4:W1:Y:S01]  /*0b60*/  SYNCS.EXCH.64 URZ, [UR9+0xa0], UR12 ;  /* 0x0000a00c09ff75b2 */ /* 0x0008620008000100 */
[----:B------:R4:W1:Y:S01]  /*0b70*/  SYNCS.EXCH.64 URZ, [UR9+0xc0], UR14 ;  /* 0x0000c00e09ff75b2 */ /* 0x0008620008000100 */
[----:B------:R4:W1:Y:S01]  /*0b80*/  SYNCS.EXCH.64 URZ, [UR9+0xa8], UR12 ;  /* 0x0000a80c09ff75b2 */ /* 0x0008620008000100 */
[----:B------:R4:W1:Y:S02]  /*0b90*/  SYNCS.EXCH.64 URZ, [UR9+0xc8], UR14 ;  /* 0x0000c80e09ff75b2 */ /* 0x0008640008000100 */
[----:B----4-:R-:W-:Y:S01]  /*0ba0*/  NOP ;  /* 0x0000000000007918 */ /* 0x010fe20000000000 */
.L_x_13:
[----:B------:R-:W4:Y:S01]  /*0bb0*/  SHFL.IDX PT, R0, R68, RZ, 0x1f ;  /* 0x00001fff44007589 */ /* 0x000f2200000e0000 */
[----:B------:R-:W-:Y:S01]  /*0bc0*/  ISETP.NE.OR P1, PT, RZ, UR10, !P1 ;  /* 0x0000000aff007c0c */ /* 0x000fe2000cf25670 */
        /* <DEDUP_REMOVED lines=12> */
[----:B------:R4:W3:Y:S01]  /*0c90*/  SYNCS.EXCH.64 URZ, [UR8+0xe0], UR12 ;  /* 0x0000e00c08ff75b2 */ /* 0x0008e20008000100 */
[----:B------:R4:W1:Y:S01]  /*0ca0*/  SYNCS.EXCH.64 URZ, [UR8+0xd8], UR12 ;  /* 0x0000d80c08ff75b2 */ /* 0x0008620008000100 */
[----:B------:R4:W1:Y:S02]  /*0cb0*/  SYNCS.EXCH.64 URZ, [UR8+0xe8], UR12 ;  /* 0x0000e80c08ff75b2 */ /* 0x0008640008000100 */
[----:B----4-:R-:W-:Y:S01]  /*0cc0*/  NOP ;  /* 0x0000000000007918 */ /* 0x010fe20000000000 */
.L_x_14:
[----:B------:R-:W-:Y:S01]  /*0cd0*/  VOTEU.ALL UP1, P1 ;  /* 0x0000000000ff7886 */ /* 0x000fe20000820000 */
[----:B---3--:R-:W3:Y:S01]  /*0ce0*/  LDCU UR8, c[0x0][0x36c] ;  /* 0x00006d80ff0877ac */ /* 0x008ee20008000800 */
[----:B------:R-:W-:Y:S01]  /*0cf0*/  NOP ;  /* 0x0000000000007918 */ /* 0x000fe20000000000 */
[----:B------:R-:W-:Y:S01]  /*0d00*/  LOP3.LUT R10, R69, 0x1f, RZ, 0xc0, !PT ;  /* 0x0000001f450a7812 */ /* 0x000fe200078ec0ff */
[----:B--2---:R-:W-:Y:S01]  /*0d10*/  UMOV UR12, 0x20 ;  /* 0x00000020000c7882 */ /* 0x004fe20000000000 */
[----:B------:R-:W-:Y:S01]  /*0d20*/  @!UP1 UMOV UR6, 0x400 ;  /* 0x0000040000069882 */ /* 0x000fe20000000000 */
[----:B------:R-:W-:-:S04]  /*0d30*/  @!UP1 UIADD3 UR12, UPT, UPT, -UR12, 0x100000, URZ ;  /* 0x001000000c0c9890 */ /* 0x000fc8000fffe1ff */
[----:B------:R-:W-:Y:S02]  /*0d40*/  @!UP1 USHF.L.U32 UR13, UR12, 0xb, URZ ;  /* 0x0000000b0c0d9899 */ /* 0x000fe400080006ff */
[----:B------:R-:W-:Y:S02]  /*0d50*/  @!UP1 USHF.L.U32 UR12, UR12, 0x1, URZ ;  /* 0x000000010c0c9899 */ /* 0x000fe400080006ff */
[----:B------:R-:W-:Y:S01]  /*0d60*/  @!UP1 ULEA UR6, UR37, UR6, 0x18 ;  /* 0x0000000625069291 */ /* 0x000fe2000f8ec0ff */
[----:B------:R-:W-:Y:S01]  /*0d70*/  VOTEU.ALL UP1, P1 ;  /* 0x0000000000ff7886 */ /* 0x000fe20000820000 */
[----:B------:R-:W-:Y:S01]  /*0d80*/  UISETP.NE.AND UP4, UPT, UR10, URZ, UPT ;  /* 0x000000ff0a00728c */ /* 0x000fe2000bf85270 */
[----:B------:R-:W2:Y:S09]  /*0d90*/  FENCE.VIEW.ASYNC.S ;  /* 0x00000000000073c6 */ /* 0x000eb20000000000 */
[----:B--2---:R2:W4:Y:S01]  /*0da0*/  @!UP1 SYNCS.EXCH.64 URZ, [UR6+0xf0], UR12 ;  /* 0x0000f00c06ff95b2 */ /* 0x0045220008000100 */
[----:B---3--:R-:W-:-:S09]  /*0db0*/  UISETP.EQ.U32.AND UP1, UPT, UR8, 0x1, UPT ;  /* 0x000000010800788c */ /* 0x008fd2000bf22070 */
[----:B------:R-:W-:Y:S05]  /*0dc0*/  BRA.U !UP1, `(.L_x_15) ;  /* 0x0000000109087547 */ /* 0x000fea000b800000 */
[----:B-1--4-:R-:W-:Y:S01]  /*0dd0*/  UCGABAR_ARV ;  /* 0x00000000000079c7 */ /* 0x012fe20008000000 */
[----:B------:R-:W-:Y:S05]  /*0de0*/  BRA `(.L_x_16) ;  /* 0x0000000000047947 */ /* 0x000fea0003800000 */
.L_x_15:
[----:B-1--4-:R-:W-:Y:S01]  /*0df0*/  NOP ;  /* 0x0000000000007918 */ /* 0x012fe20000000000 */
.L_x_16:
[----:B------:R-:W1:Y:S01]  /*0e00*/  S2R R15, SR_CTAID.Y ;  /* 0x00000000000f7919 */ /* 0x000e620000002600 */
[----:B------:R-:W-:-:S05]  /*0e10*/  CS2R.32 R63, SR_CgaSize ;  /* 0x00000000003f7805 */ /* 0x000fca0000008a00 */
[----:B------:R-:W-:-:S05]  /*0e20*/  IMAD R63, R63, -0xa0, RZ ;  /* 0xffffff603f3f7824 */ /* 0x000fca00078e02ff */
[----:B--2---:R-:W-:-:S14]  /*0e30*/  R2UR UR6, R63 ;  /* 0x000000003f0672ca */ /* 0x004fdc00000e0000 */
[----:B------:R-:W2:Y:S01]  /*0e40*/  LDCU UR6, c[0x0][UR6+0x2b4] ;  /* 0x00005680060677ac */ /* 0x000ea20008000800 */
[----:B------:R-:W-:-:S05]  /*0e50*/  CS2R.32 R0, SR_CgaSize ;  /* 0x0000000000007805 */ /* 0x000fca0000008a00 */
[----:B------:R-:W-:-:S06]  /*0e60*/  IMAD R0, R0, -0xa0, RZ ;  /* 0xffffff6000007824 */ /* 0x000fcc00078e02ff */
[----:B------:R-:W3:Y:S01]  /*0e70*/  LDC R0, c[0x0][R0+0x2a4] ;  /* 0x0000a90000007b82 */ /* 0x000ee20000000800 */
[----:B------:R-:W-:Y:S01]  /*0e80*/  PRMT R8, RZ, 0x7610, R8 ;  /* 0x00007610ff087816 */ /* 0x000fe20000000008 */
[----:B------:R-:W4:Y:S01]  /*0e90*/  S2R R9, SR_CTAID.X ;  /* 0x0000000000097919 */ /* 0x000f220000002500 */
[----:B------:R-:W-:-:S05]  /*0ea0*/  CS2R.32 R63, SR_CgaSize ;  /* 0x00000000003f7805 */ /* 0x000fca0000008a00 */
[----:B------:R-:W-:-:S05]  /*0eb0*/  IMAD R63, R63, -0xa0, RZ ;  /* 0xffffff603f3f7824 */ /* 0x000fca00078e02ff */
[----:B------:R-:W-:-:S14]  /*0ec0*/  R2UR UR8, R63 ;  /* 0x000000003f0872ca */ /* 0x000fdc00000e0000 */
[----:B------:R-:W3:Y:S01]  /*0ed0*/  LDCU UR8, c[0x0][UR8+0x2b0] ;  /* 0x00005600080877ac */ /* 0x000ee20008000800 */
[----:B------:R-:W-:Y:S01]  /*0ee0*/  UISETP.NE.AND UP2, UPT, UR10, 0x2, UPT ;  /* 0x000000020a00788c */ /* 0x000fe2000bf45270 */
[----:B------:R-:W2:Y:S01]  /*0ef0*/  LDC R11, c[0x0][0xb24] ;  /* 0x0002c900ff0b7b82 */ /* 0x000ea20000000800 */
[----:B------:R-:W-:-:S05]  /*0f00*/  CS2R.32 R2, SR_CgaSize ;  /* 0x0000000000027805 */ /* 0x000fca0000008a00 */
[----:B------:R-:W-:-:S06]  /*0f10*/  IMAD R2, R2, -0xa0, RZ ;  /* 0xffffff6002027824 */ /* 0x000fcc00078e02ff */
[----:B------:R-:W3:Y:S08]  /*0f20*/  LDC R2, c[0x0][R2+0x2a0] ;  /* 0x0000a80002027b82 */ /* 0x000ef00000000800 */
[----:B------:R-:W3:Y:S01]  /*0f30*/  LDC R26, c[0x0][0xb24] ;  /* 0x0002c900ff1a7b82 */ /* 0x000ee20000000800 */
[----:B-1----:R-:W-:-:S07]  /*0f40*/  I2FP.F32.U32 R62, R15 ;  /* 0x0000000f003e7245 */ /* 0x002fce0000201000 */
[----:B------:R-:W1:Y:S01]  /*0f50*/  S2UR UR36, SR_CTAID.Z ;  /* 0x00000000002479c3 */ /* 0x000e620000002700 */
[----:B--2---:R-:W-:Y:S01]  /*0f60*/  ISETP.GE.AND P0, PT, R11, 0x1, PT ;  /* 0x000000010b00780c */ /* 0x004fe20003f06270 */
[----:B----4-:R-:W-:Y:S01]  /*0f70*/  IMAD.MOV.U32 R14, RZ, RZ, R9 ;  /* 0x000000ffff0e7224 */ /* 0x010fe200078e0009 */
[----:B------:R-:W-:Y:S01]  /*0f80*/  I2FP.F32.U32 R63, R9 ;  /* 0x00000009003f7245 */ /* 0x000fe20000201000 */
[----:B------:R-:W-:Y:S01]  /*0f90*/  FMUL R62, R62, UR6 ;  /* 0x000000063e3e7c20 */ /* 0x000fe20008400000 */
[----:B------:R-:W2:Y:S03]  /*0fa0*/  LDCU UR6, c[0x0][0xb30] ;  /* 0x00016600ff0677ac */ /* 0x000ea60008000800 */
[----:B---3--:R-:W-:Y:S02]  /*0fb0*/  FMUL R63, R63, UR8 ;  /* 0x000000083f3f7c20 */ /* 0x008fe40008400000 */
[----:B------:R-:W3:Y:S08]  /*0fc0*/  F2I.U32.TRUNC.NTZ R62, R62 ;  /* 0x0000003e003e7305 */ /* 0x000ef0000020f000 */
[----:B------:R-:W4:Y:S01]  /*0fd0*/  F2I.U32.TRUNC.NTZ R63, R63 ;  /* 0x0000003f003f7305 */ /* 0x000f22000020f000 */
[----:B--2---:R-:W-:Y:S01]  /*0fe0*/  UISETP.NE.AND UP3, UPT, UR6, 0x1, UPT ;  /* 0x000000010600788c */ /* 0x004fe2000bf65270 */
[----:B---3--:R-:W-:-:S05]  /*0ff0*/  IADD3 R62, PT, PT, -R62, RZ, RZ ;  /* 0x000000ff3e3e7210 */ /* 0x008fca0007ffe1ff */
[----:B------:R-:W-:Y:S01]  /*1000*/  IMAD R62, R0, R62, R15 ;  /* 0x0000003e003e7224 */ /* 0x000fe200078e020f */
[----:B------:R-:W-:Y:S01]  /*1010*/  PRMT R0, RZ, 0x7610, R0 ;  /* 0x00007610ff007816 */ /* 0x000fe20000000000 */
[----:B----4-:R-:W-:-:S04]  /*1020*/  IMAD.MOV R63, RZ, RZ, -R63 ;  /* 0x000000ffff3f7224 */ /* 0x010fc800078e0a3f */
[----:B------:R-:W-:Y:S01]  /*1030*/  IMAD R63, R2, R63, R9 ;  /* 0x0000003f023f7224 */ /* 0x000fe200078e0209 */
[----:B-1----:R-:W-:Y:S06]  /*1040*/  BRA.U UP4, `(.L_x_17) ;  /* 0x0000000104247547 */ /* 0x002fec000b800000 */
[----:B------:R-:W-:Y:S01]  /*1050*/  ISETP.NE.AND P1, PT, R62, RZ, PT ;  /* 0x000000ff3e00720c */ /* 0x000fe20003f25270 */
[----:B------:R-:W-:Y:S01]  /*1060*/  IMAD.MOV.U32 R0, RZ, RZ, 0x3 ;  /* 0x00000003ff007424 */ /* 0x000fe200078e00ff */
[C---:B------:R-:W-:Y:S02]  /*1070*/  LOP3.LUT R2, R63.reuse, 0xfffffffe, RZ, 0xc0, !PT ;  /* 0xfffffffe3f027812 */ /* 0x040fe400078ec0ff */
[----:B------:R-:W-:Y:S02]  /*1080*/  ISETP.LT.U32.OR P1, PT, R63, 0x2, !P1 ;  /* 0x000000023f00780c */ /* 0x000fe40004f21470 */
[----:B------:R-:W-:Y:S02]  /*1090*/  SHF.L.U32 R0, R0, R2, RZ ;  /* 0x0000000200007219 */ /* 0x000fe400000006ff */
[----:B------:R-:W-:Y:S02]  /*10a0*/  SEL R4, RZ, 0x1, !P1 ;  /* 0x00000001ff047807 */ /* 0x000fe40004800000 */
[----:B------:R-:W-:-:S05]  /*10b0*/  SEL R3, RZ, 0x2, !P1 ;  /* 0x00000002ff037807 */ /* 0x000fca0004800000 */
[----:B------:R-:W-:-:S05]  /*10c0*/  IMAD.IADD R3, R4, 0x1, R3 ;  /* 0x0000000104037824 */ /* 0x000fca00078e0203 */
[----:B------:R-:W-:Y:S02]  /*10d0*/  PRMT R8, R3, 0x7610, R8 ;  /* 0x0000761003087816 */ /* 0x000fe40000000008 */
.L_x_17:
[----:B------:R-:W-:Y:S05]  /*10e0*/  @!P0 BRA `(.L_x_18) ;  /* 0x0000000000b88947 */ /* 0x000fea0003800000 */
[----:B------:R-:W1:Y:S01]  /*10f0*/  LDC.64 R4, c[0x0][0xb18] ;  /* 0x0002c600ff047b82 */ /* 0x000e620000000a00 */
[----:B------:R-:W-:-:S07]  /*1100*/  ISETP.NE.AND P0, PT, R11, 0x1, PT ;  /* 0x000000010b00780c */ /* 0x000fce0003f05270 */
[----:B------:R-:W2:Y:S08]  /*1110*/  LDC R14, c[0x0][0xb0c] ;  /* 0x0002c300ff0e7b82 */ /* 0x000eb00000000800 */
[----:B------:R-:W3:Y:S08]  /*1120*/  LDC R16, c[0x0][0x370] ;  /* 0x0000dc00ff107b82 */ /* 0x000ef00000000800 */
[----:B------:R-:W4:Y:S01]  /*1130*/  LDC R13, c[0x0][0x374] ;  /* 0x0000dd00ff0d7b82 */ /* 0x000f220000000800 */
[----:B-1----:R-:W-:-:S07]  /*1140*/  ISETP.NE.AND P1, PT, R4, 0x1, PT ;  /* 0x000000010400780c */ /* 0x002fce0003f25270 */
[----:B------:R-:W3:Y:S01]  /*1150*/  LDC.64 R6, c[0x0][0xb10] ;  /* 0x0002c400ff067b82 */ /* 0x000ee20000000a00 */
[----:B--2---:R-:W-:-:S07]  /*1160*/  ISETP.NE.AND P2, PT, R14, 0x1, PT ;  /* 0x000000010e00780c */ /* 0x004fce0003f45270 */
[----:B------:R-:W1:Y:S08]  /*1170*/  LDC R12, c[0x0][0xb20] ;  /* 0x0002c800ff0c7b82 */ /* 0x000e700000000800 */
[----:B------:R-:W2:Y:S01]  /*1180*/  LDC.64 R2, c[0x0][0xb28] ;  /* 0x0002ca00ff027b82 */ /* 0x000ea20000000a00 */
[----:B----4-:R-:W-:-:S04]  /*1190*/  IMAD.HI.U32 R17, R13, R5, RZ ;  /* 0x000000050d117227 */ /* 0x010fc800078e00ff */
[----:B------:R-:W-:-:S04]  /*11a0*/  IMAD.HI.U32 R5, R15, R5, RZ ;  /* 0x000000050f057227 */ /* 0x000fc800078e00ff */
[----:B---3--:R-:W-:-:S05]  /*11b0*/  IMAD.HI.U32 R18, R16, R6, RZ ;  /* 0x0000000610127227 */ /* 0x008fca00078e00ff */
[-C--:B------:R-:W-:Y:S01]  /*11c0*/  @P2 SHF.R.U32.HI R16, RZ, R7.reuse, R18 ;  /* 0x00000007ff102219 */ /* 0x080fe20000011612 */
[----:B------:R-:W-:Y:S01]  /*11d0*/  IMAD.HI.U32 R18, R9, R6, RZ ;  /* 0x0000000609127227 */ /* 0x000fe200078e00ff */
[-C--:B-1----:R-:W-:Y:S02]  /*11e0*/  @P1 SHF.R.U32.HI R13, RZ, R12.reuse, R17 ;  /* 0x0000000cff0d1219 */ /* 0x082fe40000011611 */
[----:B------:R-:W-:Y:S02]  /*11f0*/  SHF.R.U32.HI R5, RZ, R12, R5 ;  /* 0x0000000cff057219 */ /* 0x000fe40000011605 */
[----:B------:R-:W-:Y:S02]  /*1200*/  SHF.R.U32.HI R18, RZ, R7, R18 ;  /* 0x00000007ff127219 */ /* 0x000fe40000011612 */
[----:B------:R-:W-:Y:S01]  /*1210*/  SEL R5, R15, R5, !P1 ;  /* 0x000000050f057207 */ /* 0x000fe20004800000 */
[----:B--2---:R-:W-:Y:S01]  /*1220*/  IMAD.HI.U32 R17, R13, R2, RZ ;  /* 0x000000020d117227 */ /* 0x004fe200078e00ff */
[----:B------:R-:W-:-:S03]  /*1230*/  SEL R18, R9, R18, !P2 ;  /* 0x0000001209127207 */ /* 0x000fc60005000000 */
[----:B------:R-:W-:Y:S01]  /*1240*/  IMAD.HI.U32 R6, R16, R2, RZ ;  /* 0x0000000210067227 */ /* 0x000fe200078e00ff */
[----:B------:R-:W-:-:S04]  /*1250*/  @P0 SHF.R.U32.HI R13, RZ, R3, R17 ;  /* 0x00000003ff0d0219 */ /* 0x000fc80000011611 */
[----:B------:R-:W-:Y:S01]  /*1260*/  @P0 SHF.R.U32.HI R16, RZ, R3, R6 ;  /* 0x00000003ff100219 */ /* 0x000fe20000011606 */
[----:B------:R-:W-:-:S04]  /*1270*/  IMAD R13, R13, R11, RZ ;  /* 0x0000000b0d0d7224 */ /* 0x000fc800078e02ff */
[----:B------:R-:W-:Y:S01]  /*1280*/  IMAD R6, R16, R11, RZ ;  /* 0x0000000b10067224 */ /* 0x000fe200078e02ff */
[----:B------:R-:W-:-:S04]  /*1290*/  ISETP.GE.AND P1, PT, R5, R13, PT ;  /* 0x0000000d0500720c */ /* 0x000fc80003f26270 */
[----:B------:R-:W-:Y:S01]  /*12a0*/  ISETP.GE.OR P1, PT, R18, R6, P1 ;  /* 0x000000061200720c */ /* 0x000fe20000f26670 */
[----:B------:R-:W-:-:S05]  /*12b0*/  IMAD.HI.U32 R6, R5, R2, RZ ;  /* 0x0000000205067227 */ /* 0x000fca00078e00ff */
[----:B------:R-:W-:-:S04]  /*12c0*/  SHF.R.U32.HI R6, RZ, R3, R6 ;  /* 0x00000003ff067219 */ /* 0x000fc80000011606 */
[----:B------:R-:W-:-:S03]  /*12d0*/  SEL R6, R5, R6, !P0 ;  /* 0x0000000605067207 */ /* 0x000fc60004000000 */
[----:B------:R-:W-:Y:S01]  /*12e0*/  @!P1 IMAD.HI.U32 R7, R18, R2, RZ ;  /* 0x0000000212079227 */ /* 0x000fe200078e00ff */
[----:B------:R-:W-:-:S04]  /*12f0*/  IADD3 R2, PT, PT, -R6, RZ, RZ ;  /* 0x000000ff06027210 */ /* 0x000fc80007ffe1ff */
[----:B------:R-:W-:Y:S01]  /*1300*/  @!P1 SHF.R.U32.HI R3, RZ, R3, R7 ;  /* 0x00000003ff039219 */ /* 0x000fe20000011607 */
[----:B------:R-:W-:Y:S01]  /*1310*/  IMAD R2, R11, R2, R5 ;  /* 0x000000020b027224 */ /* 0x000fe200078e0205 */
[----:B------:R-:W-:Y:S02]  /*1320*/  IADD3 R7, PT, PT, -R5, RZ, RZ ;  /* 0x000000ff05077210 */ /* 0x000fe40007ffe1ff */
[----:B------:R-:W-:-:S03]  /*1330*/  @!P1 SEL R3, R18, R3, !P0 ;  /* 0x0000000312039207 */ /* 0x000fc60004000000 */
[----:B------:R-:W-:Y:S02]  /*1340*/  IMAD R7, R4, R7, R15 ;  /* 0x0000000704077224 */ /* 0x000fe400078e020f */
[--C-:B------:R-:W-:Y:S02]  /*1350*/  @!P1 IMAD.IADD R6, R6, 0x1, -R3.reuse ;  /* 0x0000000106069824 */ /* 0x100fe400078e0a03 */
[----:B------:R-:W-:Y:S01]  /*1360*/  @!P1 IMAD R3, R2, R16, R3 ;  /* 0x0000001002039224 */ /* 0x000fe200078e0203 */
[----:B------:R-:W-:Y:S01]  /*1370*/  IADD3 R2, PT, PT, -R18, RZ, RZ ;  /* 0x000000ff12027210 */ /* 0x000fe20007ffe1ff */
[----:B------:R-:W-:Y:S02]  /*1380*/  @!P1 IMAD R5, R6, R11, R18 ;  /* 0x0000000b06059224 */ /* 0x000fe400078e0212 */
[----:B------:R-:W-:Y:S02]  /*1390*/  @!P1 IMAD.MOV.U32 R18, RZ, RZ, R3 ;  /* 0x000000ffff129224 */ /* 0x000fe400078e0003 */
[----:B------:R-:W-:-:S02]  /*13a0*/  IMAD R2, R14, R2, R9 ;  /* 0x000000020e027224 */ /* 0x000fc400078e0209 */
[----:B------:R-:W-:Y:S02]  /*13b0*/  IMAD R15, R5, R4, R7 ;  /* 0x00000004050f7224 */ /* 0x000fe400078e0207 */
[----:B------:R-:W-:Y:S02]  /*13c0*/  IMAD R14, R18, R14, R2 ;  /* 0x0000000e120e7224 */ /* 0x000fe400078e0202 */
.L_x_18:
[----:B------:R-:W-:Y:S05]  /*13d0*/  BRA.U UP3, `(.L_x_19) ;  /* 0x0000000103407547 */ /* 0x000fea000b800000 */
[----:B------:R-:W1:Y:S08]  /*13e0*/  LDC.64 R4, c[0x0][0xb10] ;  /* 0x0002c400ff047b82 */ /* 0x000e700000000a00 */
[----:B------:R-:W2:Y:S08]  /*13f0*/  LDC.64 R2, c[0x0][0xb18] ;  /* 0x0002c600ff027b82 */ /* 0x000eb00000000a00 */
[----:B------:R-:W3:Y:S08]  /*1400*/  LDC R6, c[0x0][0xb20] ;  /* 0x0002c800ff067b82 */ /* 0x000ef00000000800 */
[----:B------:R-:W4:Y:S01]  /*1410*/  LDC R7, c[0x0][0xb0c] ;  /* 0x0002c300ff077b82 */ /* 0x000f220000000800 */
[----:B-1----:R-:W-:-:S05]  /*1420*/  IMAD.HI.U32 R4, R14, R4, RZ ;  /* 0x000000040e047227 */ /* 0x002fca00078e00ff */
[----:B------:R-:W-:Y:S01]  /*1430*/  SHF.R.U32.HI R4, RZ, R5, R4 ;  /* 0x00000005ff047219 */ /* 0x000fe20000011604 */
[----:B--2---:R-:W-:Y:S01]  /*1440*/  IMAD.HI.U32 R3, R15, R3, RZ ;  /* 0x000000030f037227 */ /* 0x004fe200078e00ff */
[----:B------:R-:W-:-:S04]  /*1450*/  ISETP.NE.AND P0, PT, R2, 0x1, PT ;  /* 0x000000010200780c */ /* 0x000fc80003f05270 */
[----:B---3--:R-:W-:-:S04]  /*1460*/  SHF.R.U32.HI R3, RZ, R6, R3 ;  /* 0x00000006ff037219 */ /* 0x008fc80000011603 */
[----:B------:R-:W-:Y:S02]  /*1470*/  SEL R3, R15, R3, !P0 ;  /* 0x000000030f037207 */ /* 0x000fe40004000000 */
[----:B----4-:R-:W-:-:S04]  /*1480*/  ISETP.NE.AND P1, PT, R7, 0x1, PT ;  /* 0x000000010700780c */ /* 0x010fc80003f25270 */
[----:B------:R-:W-:-:S05]  /*1490*/  SEL R5, R14, R4, !P1 ;  /* 0x000000040e057207 */ /* 0x000fca0004800000 */
[----:B------:R-:W-:Y:S02]  /*14a0*/  IMAD.IADD R4, R3, 0x1, -R5 ;  /* 0x0000000103047824 */ /* 0x000fe400078e0a05 */
[----:B------:R-:W-:Y:S02]  /*14b0*/  IMAD.IADD R3, R5, 0x1, -R3 ;  /* 0x0000000105037824 */ /* 0x000fe400078e0a03 */
[----:B------:R-:W-:Y:S02]  /*14c0*/  IMAD R14, R4, R7, R14 ;  /* 0x00000007040e7224 */ /* 0x000fe400078e020e */
[----:B------:R-:W-:Y:S02]  /*14d0*/  IMAD R15, R3, R2, R15 ;  /* 0x00000002030f7224 */ /* 0x000fe400078e020f */
.L_x_19:
[----:B------:R-:W-:Y:S05]  /*14e0*/  BRA.U !UP1, `(.L_x_20) ;  /* 0x00000001090c7547 */ /* 0x000fea000b800000 */
[----:B------:R-:W-:Y:S01]  /*14f0*/  UCGABAR_WAIT ;  /* 0x0000000000007dc7 */ /* 0x000fe20008000000 */
[----:B------:R-:W-:Y:S01]  /*1500*/  CCTL.IVALL ;  /* 0x00000000ff00798f */ /* 0x000fe20002000000 */
[----:B------:R-:W-:Y:S05]  /*1510*/  BRA `(.L_x_21) ;  /* 0x0000000000047947 */ /* 0x000fea0003800000 */
.L_x_20:
[----:B------:R-:W-:Y:S06]  /*1520*/  BAR.SYNC.DEFER_BLOCKING 0x0 ;  /* 0x0000000000007b1d */ /* 0x000fec0000010000 */
.L_x_21:
[----:B------:R-:W-:Y:S05]  /*1530*/  BRA.U UP2, `(.L_x_22) ;  /* 0x0000001102e87547 */ /* 0x000fea000b800000 */
[----:B------:R-:W1:Y:S01]  /*1540*/  LDCU UR15, c[0x0][0x38c] ;  /* 0x00007180ff0f77ac */ /* 0x000e620008000800 */
[----:B------:R-:W2:Y:S01]  /*1550*/  LDC R8, c[0x0][0x370] ;  /* 0x0000dc00ff087b82 */ /* 0x000ea20000000800 */
[C---:B------:R-:W-:Y:S01]  /*1560*/  IMAD.SHL.U32 R19, R9.reuse, 0x20, RZ ;  /* 0x0000002009137824 */ /* 0x040fe200078e00ff */
[----:B------:R-:W-:Y:S01]  /*1570*/  PLOP3.LUT P1, PT, PT, PT, UP5, 0x80, 0x8 ;  /* 0x000000000008781c */ /* 0x000fe20003f2f058 */
[----:B------:R-:W-:Y:S01]  /*1580*/  UISETP.NE.AND UP1, UPT, UR10, URZ, UPT ;  /* 0x000000ff0a00728c */ /* 0x000fe2000bf25270 */
[----:B------:R-:W-:Y:S01]  /*1590*/  ISETP.NE.AND P4, PT, R10, RZ, P5 ;  /* 0x000000ff0a00720c */ /* 0x000fe20002f85270 */
[----:B------:R-:W-:Y:S01]  /*15a0*/  IMAD.SHL.U32 R18, R9, 0x40, RZ ;  /* 0x0000004009127824 */ /* 0x000fe200078e00ff */
[----:B------:R-:W-:Y:S01]  /*15b0*/  PLOP3.LUT P1, PT, P1, PT, PT, 0x8, 0x80 ;  /* 0x000000000080781c */ /* 0x000fe20000f2e170 */
[----:B------:R-:W-:Y:S01]  /*15c0*/  IMAD.MOV.U32 R17, RZ, RZ, 0x1 ;  /* 0x00000001ff117424 */ /* 0x000fe200078e00ff */
[----:B------:R-:W3:Y:S01]  /*15d0*/  LDC R0, c[0x0][0x374] ;  /* 0x0000dd00ff007b82 */ /* 0x000ee20000000800 */
[----:B------:R-:W-:Y:S01]  /*15e0*/  IMAD.MOV.U32 R16, RZ, RZ, RZ ;  /* 0x000000ffff107224 */ /* 0x000fe200078e00ff */
[----:B------:R-:W-:Y:S01]  /*15f0*/  CS2R R12, SRZ ;  /* 0x00000000000c7805 */ /* 0x000fe2000001ff00 */
[----:B------:R-:W-:Y:S01]  /*1600*/  IMAD.MOV.U32 R11, RZ, RZ, 0x1 ;  /* 0x00000001ff0b7424 */ /* 0x000fe200078e00ff */
[----:B------:R-:W-:Y:S01]  /*1610*/  LOP3.LUT R19, R19, 0x20, RZ, 0xc0, !PT ;  /* 0x0000002013137812 */ /* 0x000fe200078ec0ff */
[----:B------:R-:W4:Y:S01]  /*1620*/  LDCU.64 UR30, c[0x0][0x348] ;  /* 0x00006900ff1e77ac */ /* 0x000f220008000a00 */
[----:B-1----:R-:W-:-:S02]  /*1630*/  UIADD3 UR4, UPT, UPT, UR15, 0x3f, URZ ;  /* 0x0000003f0f047890 */ /* 0x002fc4000fffe0ff */
[----:B------:R-:W-:Y:S02]  /*1640*/  USEL UR7, UR7, 0x2, UP1 ;  /* 0x0000000207077887 */ /* 0x000fe40008800000 */
[----:B------:R-:W-:Y:S01]  /*1650*/  USHF.R.S32.HI UR22, URZ, 0x1f, UR4 ;  /* 0x0000001fff167899 */ /* 0x000fe20008011404 */
[----:B------:R-:W-:-:S03]  /*1660*/  UMOV UR13, URZ ;  /* 0x000000ff000d7c82 */ /* 0x000fc60008000000 */
[----:B------:R-:W-:Y:S02]  /*1670*/  ULEA.HI UR22, UR22, UR4, URZ, 0x6 ;  /* 0x0000000416167291 */ /* 0x000fe4000f8f30ff */
[----:B------:R-:W-:Y:S02]  /*1680*/  UIADD3 UR4, UPT, UPT, UR15, -0x1, URZ ;  /* 0xffffffff0f047890 */ /* 0x000fe4000fffe0ff */
[----:B------:R-:W-:Y:S02]  /*1690*/  USHF.R.S32.HI UR22, URZ, 0x6, UR22 ;  /* 0x00000006ff167899 */ /* 0x000fe40008011416 */
[----:B------:R-:W-:Y:S02]  /*16a0*/  UISETP.GE.U32.AND UP2, UPT, UR4, -0x7f, UPT ;  /* 0xffffff810400788c */ /* 0x000fe4000bf46070 */
[----:B------:R-:W-:Y:S02]  /*16b0*/  UISETP.LT.U32.AND UP0, UPT, UR22, 0x3, UPT ;  /* 0x000000031600788c */ /* 0x000fe4000bf01070 */
[----:B------:R-:W-:-:S02]  /*16c0*/  UIADD3 UR15, UPT, UPT, UR15, 0x7e, URZ ;  /* 0x0000007e0f0f7890 */ /* 0x000fc4000fffe0ff */
[----:B------:R-:W-:-:S04]  /*16d0*/  USEL UR21, UR22, 0x3, UP0 ;  /* 0x0000000316157887 */ /* 0x000fc80008000000 */
[----:B------:R-:W-:Y:S02]  /*16e0*/  UIADD3 UR6, UPT, UPT, UR21, -0x1, URZ ;  /* 0xffffffff15067890 */ /* 0x000fe4000fffe0ff */
[----:B------:R-:W-:Y:S02]  /*16f0*/  @UP2 UIADD3 UR6, UPT, UPT, UR21, URZ, URZ ;  /* 0x000000ff15062290 */ /* 0x000fe4000fffe0ff */
[----:B------:R-:W-:Y:S02]  /*1700*/  UIADD3 UR14, UPT, UPT, UR22, -UR21, URZ ;  /* 0x80000015160e7290 */ /* 0x000fe4000fffe0ff */
[----:B------:R-:W-:Y:S02]  /*1710*/  UIADD3 UR5, UPT, UPT, UR6, 0x1, URZ ;  /* 0x0000000106057890 */ /* 0x000fe4000fffe0ff */
[----:B--2-4-:R-:W-:-:S12]  /*1720*/  UIADD3 UR6, UPT, UPT, -UR6, URZ, URZ ;  /* 0x000000ff06067290 */ /* 0x014fd8000fffe1ff */
.L_x_42:
[----:B------:R-:W-:Y:S01]  /*1730*/  UISETP.NE.AND UP0, UPT, UR37, URZ, UPT ;  /* 0x000000ff2500728c */ /* 0x000fe2000bf05270 */
[----:B------:R-:W1:Y:S08]  /*1740*/  S2UR UR37, SR_CgaCtaId ;  /* 0x00000000002579c3 */ /* 0x000e700000008800 */
[----:B------:R-:W-:Y:S05]  /*1750*/  BRA.U UP0, `(.L_x_23) ;  /* 0x0000000100347547 */ /* 0x000fea000b800000 */
[----:B------:R-:W2:Y:S01]  /*1760*/  S2R R2, SR_CgaCtaId ;  /* 0x0000000000027919 */ /* 0x000ea20000008800 */
[----:B------:R-:W-:-:S04]  /*1770*/  MOV R3, 0x400 ;  /* 0x0000040000037802 */ /* 0x000fc80000000f00 */
[----:B--2---:R-:W-:Y:S02]  /*1780*/  LEA R2, R2, R3, 0x18 ;  /* 0x0000000302027211 */ /* 0x004fe400078ec0ff */
[----:B------:R-:W-:-:S03]  /*1790*/  SHF.L.U32 R3, R11, 0x1f, RZ ;  /* 0x0000001f0b037819 */ /* 0x000fc600000006ff */
[----:B------:R-:W-:-:S04]  /*17a0*/  IMAD R2, R12, 0x8, R2 ;  /* 0x000000080c027824 */ /* 0x000fc800078e0202 */
[----:B------:R-:W2:Y:S02]  /*17b0*/  SYNCS.PHASECHK.TRANS64.TRYWAIT P0, [R2+URZ+0xe0], R3 ;  /* 0x0000e003020075a7 */ /* 0x000ea400080011ff */
[----:B--2---:R-:W-:Y:S05]  /*17c0*/  @!P0 BRA `(.L_x_24) ;  /* 0x0000006000a88947 */ /* 0x004fea0003800000 */
.L_x_132:
[----:B------:R-:W-:Y:S01]  /*17d0*/  VIADD R12, R12, 0x1 ;  /* 0x000000010c0c7836 */ /* 0x000fe20000000000 */
[----:B------:R2:W-:Y:S04]  /*17e0*/  SYNCS.ARRIVE.TRANS64.A1T0 RZ, [R2+URZ+0xd0], RZ ;  /* 0x0000d0ff02ff79a7 */ /* 0x0005e800081000ff */
[----:B------:R-:W-:-:S04]  /*17f0*/  ISETP.NE.AND P0, PT, R12, 0x2, PT ;  /* 0x000000020c00780c */ /* 0x000fc80003f05270 */
[----:B------:R-:W-:Y:S02]  /*1800*/  SEL R12, R12, RZ, P0 ;  /* 0x000000ff0c0c7207 */ /* 0x000fe40000000000 */
[----:B--2---:R-:W-:-:S04]  /*1810*/  SEL R2, RZ, 0x1, P0 ;  /* 0x00000001ff027807 */ /* 0x004fc80000000000 */
[----:B------:R-:W-:-:S07]  /*1820*/  LOP3.LUT R11, R11, R2, RZ, 0x3c, !PT ;  /* 0x000000020b0b7212 */ /* 0x000fce00078e3cff */
.L_x_23:
[----:B------:R-:W-:Y:S01]  /*1830*/  UMOV UR4, 0x400 ;  /* 0x0000040000047882 */ /* 0x000fe20000000000 */
[----:B------:R-:W-:Y:S01]  /*1840*/  SHF.L.U32 R2, R17, 0x1f, RZ ;  /* 0x0000001f11027819 */ /* 0x000fe200000006ff */
[----:B-1----:R-:W-:Y:S01]  /*1850*/  ULEA UR4, UR37, UR4, 0x18 ;  /* 0x0000000425047291 */ /* 0x002fe2000f8ec0ff */
[----:B------:R-:W-:Y:S01]  /*1860*/  R2UR UR35, R18 ;  /* 0x00000000122372ca */ /* 0x000fe200000e0000 */
[----:B------:R-:W-:Y:S01]  /*1870*/  UISETP.GE.U32.AND UP0, UPT, UR15, 0x7f, UPT ;  /* 0x0000007f0f00788c */ /* 0x000fe2000bf06070 */
[----:B------:R-:W-:Y:S01]  /*1880*/  R2UR UR19, R19 ;  /* 0x00000000131372ca */ /* 0x000fe200000e0000 */
[----:B------:R-:W-:Y:S01]  /*1890*/  ULEA UR8, UR13, UR4, 0x3 ;  /* 0x000000040d087291 */ /* 0x000fe2000f8e18ff */
[----:B------:R-:W-:-:S08]  /*18a0*/  UMOV UR23, URZ ;  /* 0x000000ff00177c82 */ /* 0x000fd00008000000 */
[----:B------:R1:W2:Y:S01]  /*18b0*/  SYNCS.PHASECHK.TRANS64.TRYWAIT P0, [UR8+0x18], R2 ;  /* 0x00001802ff0075a7 */ /* 0x0002a20008001108 */
[----:B------:R-:W-:-:S13]  /*18c0*/  R2UR UR8, R15 ;  /* 0x000000000f0872ca */ /* 0x000fda00000e0000 */
[----:B------:R-:W-:Y:S01]  /*18d0*/  ULEA UR19, UR8, UR19, 0x6 ;  /* 0x0000001308137291 */ /* 0x000fe2000f8e30ff */
[----:B-1----:R-:W-:-:S05]  /*18e0*/  LEA.HI R2, R14, R14, RZ, 0x1 ;  /* 0x0000000e0e027211 */ /* 0x002fca00078f08ff */
[----:B------:R-:W-:-:S05]  /*18f0*/  IMAD.SHL.U32 R2, R2, 0x40, RZ ;  /* 0x0000004002027824 */ /* 0x000fca00078e00ff */
[----:B------:R-:W-:-:S04]  /*1900*/  LOP3.LUT R2, R2, 0xffffff80, RZ, 0xc0, !PT ;  /* 0xffffff8002027812 */ /* 0x000fc800078ec0ff */
[----:B------:R-:W-:-:S13]  /*1910*/  R2UR UR9, R2 ;  /* 0x00000000020972ca */ /* 0x000fda00000e0000 */
[----:B------:R-:W-:Y:S01]  /*1920*/  ULOP3.LUT UR35, UR9, 0x40, UR35, 0xf8, !UPT ;  /* 0x0000004009237892 */ /* 0x000fe2000f8ef823 */
[----:B------:R-:W-:Y:S11]  /*1930*/  BRA.U !UP0, `(.L_x_25) ;  /* 0x0000000108f07547 */ /* 0x000ff6000b800000 */
[----:B------:R-:W-:Y:S01]  /*1940*/  UMOV UR29, UR6 ;  /* 0x00000006001d7c82 */ /* 0x000fe20008000000 */
[----:B------:R-:W-:Y:S01]  /*1950*/  UMOV UR44, UR13 ;  /* 0x0000000d002c7c82 */ /* 0x000fe20008000000 */
[----:B------:R-:W-:-:S05]  /*1960*/  UMOV UR26, 0x20 ;  /* 0x00000020001a7882 */ /* 0x000fca0000000000 */
.L_x_31:
[----:B------:R-:W-:Y:S01]  /*1970*/  ULEA UR33, UR44, UR4, 0x3 ;  /* 0x000000042c217291 */ /* 0x000fe2000f8e18ff */
[----:B------:R-:W-:Y:S01]  /*1980*/  @P5 MOV R3, 0xc000 ;  /* 0x0000c00000035802 */ /* 0x000fe20000000f00 */
[----:B--2-4-:R-:W-:Y:S10]  /*1990*/  @P0 BRA `(.L_x_26) ;  /* 0x00000000000c0947 */ /* 0x014ff40003800000 */
[----:B------:R-:W-:-:S04]  /*19a0*/  SHF.L.U32 R4, R17, 0x1f, RZ ;  /* 0x0000001f11047819 */ /* 0x000fc800000006ff */
[----:B------:R-:W1:Y:S02]  /*19b0*/  SYNCS.PHASECHK.TRANS64.TRYWAIT P0, [UR33+0x18], R4 ;  /* 0x00001804ff0075a7 */ /* 0x000e640008001121 */
[----:B-1----:R-:W-:Y:S05]  /*19c0*/  @!P0 BRA `(.L_x_27) ;  /* 0x00000060003c8947 */ /* 0x002fea0003800000 */
.L_x_26:
[----:B------:R2:W-:Y:S01]  /*19d0*/  @P5 SYNCS.ARRIVE.TRANS64 RZ, [UR33], R3 ;  /* 0x00000003ffff59a7 */ /* 0x0005e20008000021 */
[----:B------:R-:W-:Y:S02]  /*19e0*/  ULOP3.LUT UR8, UR7, 0x2, URZ, 0xfc, !UPT ;  /* 0x0000000207087892 */ /* 0x000fe4000f8efcff */
[----:B------:R-:W-:Y:S02]  /*19f0*/  UIADD3 UR29, UPT, UPT, UR29, 0x1, URZ ;  /* 0x000000011d1d7890 */ /* 0x000fe4000fffe0ff */
[----:B------:R-:W-:Y:S02]  /*1a00*/  UISETP.NE.AND UP0, UPT, UR8, 0x2, UPT ;  /* 0x000000020800788c */ /* 0x000fe4000bf05270 */
[----:B------:R-:W-:-:S07]  /*1a10*/  UISETP.NE.AND UP2, UPT, UR29, 0x1, UPT ;  /* 0x000000011d00788c */ /* 0x000fce000bf45270 */
[----:B------:R-:W-:Y:S05]  /*1a20*/  BRA.U UP0, `(.L_x_28) ;  /* 0x0000000100047547 */ /* 0x000fea000b800000 */
[----:B------:R-:W-:Y:S05]  /*1a30*/  BPT.TRAP 0x1 ;  /* 0x000000040000795c */ /* 0x000fea0000300000 */
.L_x_28:
[----:B------:R-:W-:Y:S04]  /*1a40*/  BSSY.RECONVERGENT B0, `(.L_x_29) ;  /* 0x0000003000007945 */ /* 0x000fe80003800200 */
[----:B------:R-:W-:Y:S05]  /*1a50*/  @!P4 BRA `(.L_x_30) ;  /* 0x000000000004c947 */ /* 0x000fea0003800000 */
[----:B------:R-:W-:Y:S05]  /*1a60*/  BPT.TRAP 0x1 ;  /* 0x000000040000795c */ /* 0x000fea0000300000 */
.L_x_30:
[----:B------:R-:W-:Y:S05]  /*1a70*/  BSYNC.RECONVERGENT B0 ;  /* 0x0000000000007941 */ /* 0x000fea0003800200 */
.L_x_29:
[----:B------:R-:W-:Y:S02]  /*1a80*/  UIADD3 UR13, UPT, UPT, UR44, 0x1, URZ ;  /* 0x000000012c0d7890 */ /* 0x000fe4000fffe0ff */
[----:B------:R-:W-:Y:S02]  /*1a90*/  ULEA UR24, UR44, UR4, 0xe ;  /* 0x000000042c187291 */ /* 0x000fe4000f8e70ff */
[----:B------:R-:W-:Y:S02]  /*1aa0*/  UISETP.NE.AND UP0, UPT, UR13, 0x3, UPT ;  /* 0x000000030d00788c */ /* 0x000fe4000bf05270 */
[----:B------:R-:W-:Y:S02]  /*1ab0*/  UIADD3 UR42, UP1, UPT, UR30, 0x80, URZ ;  /* 0x000000801e2a7890 */ /* 0x000fe4000ff3e0ff */
[----:B------:R-:W-:Y:S02]  /*1ac0*/  USEL UR9, URZ, 0x1, UP0 ;  /* 0x00000001ff097887 */ /* 0x000fe40008000000 */
[----:B------:R-:W-:-:S02]  /*1ad0*/  USEL UR13, UR13, URZ, UP0 ;  /* 0x000000ff0d0d7287 */ /* 0x000fc40008000000 */
[----:B------:R-:W-:Y:S02]  /*1ae0*/  UIADD3 UR40, UP0, UPT, UR30, 0x180, URZ ;  /* 0x000001801e287890 */ /* 0x000fe4000ff1e0ff */
[----:B------:R-:W-:Y:S01]  /*1af0*/  ULEA UR8, UR13, UR4, 0x3 ;  /* 0x000000040d087291 */ /* 0x000fe2000f8e18ff */
[----:B------:R-:W-:Y:S01]  /*1b00*/  LOP3.LUT R17, R17, UR9, RZ, 0x3c, !PT ;  /* 0x0000000911117c12 */ /* 0x000fe2000f8e3cff */
[----:B------:R-:W-:Y:S02]  /*1b10*/  UIADD3 UR34, UPT, UPT, UR26, -0x20, URZ ;  /* 0xffffffe01a227890 */ /* 0x000fe4000fffe0ff */
[----:B------:R-:W-:Y:S01]  /*1b20*/  ULOP3.LUT UR33, UR33, 0xfefffff8, URZ, 0xc0, !UPT ;  /* 0xfefffff821217892 */ /* 0x000fe2000f8ec0ff */
[----:B-1----:R-:W-:Y:S01]  /*1b30*/  SHF.L.U32 R2, R17, 0x1f, RZ ;  /* 0x0000001f11027819 */ /* 0x002fe200000006ff */
[----:B------:R-:W-:Y:S02]  /*1b40*/  UIADD3.X UR43, UPT, UPT, URZ, UR31, URZ, UP1, !UPT ;  /* 0x0000001fff2b7290 */ /* 0x000fe40008ffe4ff */
[----:B------:R-:W-:Y:S01]  /*1b50*/  UIADD3 UR32, UPT, UPT, UR24, 0x6400, URZ ;  /* 0x0000640018207890 */ /* 0x000fe2000fffe0ff */
[----:B------:R1:W4:Y:S01]  /*1b60*/  SYNCS.PHASECHK.TRANS64.TRYWAIT P0, [UR8+0x18], R2 ;  /* 0x00001802ff0075a7 */ /* 0x0003220008001108 */
[----:B------:R-:W-:-:S02]  /*1b70*/  ULEA UR8, UR44, UR4, 0xd ;  /* 0x000000042c087291 */ /* 0x000fc4000f8e68ff */
[----:B------:R-:W-:Y:S02]  /*1b80*/  UIADD3 UR24, UPT, UPT, UR24, 0x8400, URZ ;  /* 0x0000840018187890 */ /* 0x000fe4000fffe0ff */
[----:B------:R-:W-:Y:S02]  /*1b90*/  UIADD3.X UR41, UPT, UPT, URZ, UR31, URZ, UP0, !UPT ;  /* 0x0000001fff297290 */ /* 0x000fe400087fe4ff */
[----:B------:R-:W-:Y:S02]  /*1ba0*/  UIADD3 UR16, UPT, UPT, UR8, 0x12400, URZ ;  /* 0x0001240008107890 */ /* 0x000fe4000fffe0ff */
[----:B------:R-:W-:Y:S01]  /*1bb0*/  UIADD3 UR8, UPT, UPT, UR8, 0x13400, URZ ;  /* 0x0001340008087890 */ /* 0x000fe2000fffe0ff */
[----:B------:R-:W-:Y:S01]  /*1bc0*/  UMOV UR38, 0x0 ;  /* 0x0000000000267882 */ /* 0x000fe20000000000 */
[----:B------:R-:W-:Y:S01]  /*1bd0*/  UMOV UR39, 0x10000000 ;  /* 0x1000000000277882 */ /* 0x000fe20000000000 */
[----:B------:R-:W-:Y:S01]  /*1be0*/  UMOV UR27, UR35 ;  /* 0x00000023001b7c82 */ /* 0x000fe20008000000 */
[----:B------:R-:W-:Y:S01]  /*1bf0*/  UMOV UR28, UR36 ;  /* 0x00000024001c7c82 */ /* 0x000fe20008000000 */
[----:B------:R-:W-:Y:S01]  /*1c00*/  UMOV UR25, UR33 ;  /* 0x0000002100197c82 */ /* 0x000fe20008000000 */
[----:B------:R-:W-:Y:S01]  /*1c10*/  UMOV UR20, UR36 ;  /* 0x0000002400147c82 */ /* 0x000fe20008000000 */
[----:B------:R-:W-:Y:S01]  /*1c20*/  UMOV UR17, UR33 ;  /* 0x0000002100117c82 */ /* 0x000fe20008000000 */
[----:B------:R-:W-:Y:S01]  /*1c30*/  UMOV UR18, UR34 ;  /* 0x0000002200127c82 */ /* 0x000fe20008000000 */
[----:B------:R-:W-:Y:S01]  /*1c40*/  UTMALDG.3D.2CTA [UR32], [UR42], desc[UR38] ;  /* 0x000026202a0075b4 */ /* 0x000fe20008211000 */
[----:B------:R-:W-:Y:S01]  /*1c50*/  UMOV UR10, UR26 ;  /* 0x0000001a000a7c82 */ /* 0x000fe20008000000 */
[----:B------:R-:W-:Y:S01]  /*1c60*/  UMOV UR11, UR19 ;  /* 0x00000013000b7c82 */ /* 0x000fe20008000000 */
[----:B------:R-:W-:Y:S01]  /*1c70*/  UMOV UR12, UR36 ;  /* 0x00000024000c7c82 */ /* 0x000fe20008000000 */
[----:B------:R-:W-:Y:S01]  /*1c80*/  UMOV UR9, UR33 ;  /* 0x0000002100097c82 */ /* 0x000fe20008000000 */
[----:B------:R-:W-:Y:S01]  /*1c90*/  UMOV UR23, UR5 ;  /* 0x0000000500177c82 */ /* 0x000fe20008000000 */
[----:B------:R-:W-:Y:S01]  /*1ca0*/  UMOV UR44, UR13 ;  /* 0x0000000d002c7c82 */ /* 0x000fe20008000000 */
[----:B------:R2:W-:Y:S01]  /*1cb0*/  UTMALDG.3D.2CTA [UR24], [UR42], desc[UR38] ;  /* 0x000026182a0075b4 */ /* 0x0005e20008211000 */
[----:B------:R1:W-:Y:S01]  /*1cc0*/  UTMALDG.3D.2CTA [UR16], [UR40], desc[UR38] ;  /* 0x00002610280075b4 */ /* 0x0003e20008211000 */
[----:B------:R1:W-:Y:S01]  /*1cd0*/  UTMALDG.3D.2CTA [UR8], [UR40], desc[UR38] ;  /* 0x00002608280075b4 */ /* 0x0003e20008211000 */
[----:B--2---:R-:W-:Y:S01]  /*1ce0*/  UIADD3 UR26, UPT, UPT, UR26, 0x40, URZ ;  /* 0x000000401a1a7890 */ /* 0x004fe2000fffe0ff */
[----:B-1----:R-:W-:Y:S11]  /*1cf0*/  BRA.U UP2, `(.L_x_31) ;  /* 0xfffffffd021c7547 */ /* 0x002ff6000b83ffff */
.L_x_25:
[----:B------:R-:W-:Y:S01]  /*1d00*/  ULEA UR8, UR13, UR4, 0x3 ;  /* 0x000000040d087291 */ /* 0x000fe2000f8e18ff */
[----:B------:R-:W-:Y:S01]  /*1d10*/  SHF.L.U32 R2, R17, 0x1f, RZ ;  /* 0x0000001f11027819 */ /* 0x000fe200000006ff */
[----:B------:R-:W-:Y:S01]  /*1d20*/  @!P1 SYNCS.ARRIVE.TRANS64.A1T0 RZ, [UR4+0x68], RZ ;  /* 0x000068ffffff99a7 */ /* 0x000fe20008100004 */
[----:B------:R-:W-:-:S06]  /*1d30*/  UISETP.GT.AND UP0, UPT, UR22, UR21, UPT ;  /* 0x000000151600728c */ /* 0x000fcc000bf04270 */
[----:B--2-4-:R1:W2:Y:S03]  /*1d40*/  SYNCS.PHASECHK.TRANS64.TRYWAIT P0, [UR8+0x18], R2 ;  /* 0x00001802ff0075a7 */ /* 0x0142a60008001108 */
[----:B------:R-:W-:Y:S05]  /*1d50*/  BRA.U !UP0, `(.L_x_32) ;  /* 0x0000000108e87547 */ /* 0x000fea000b800000 */
[----:B------:R-:W-:Y:S01]  /*1d60*/  UIADD3 UR29, UPT, UPT, UR14, UR23, URZ ;  /* 0x000000170e1d7290 */ /* 0x000fe2000fffe0ff */
[----:B------:R-:W-:-:S11]  /*1d70*/  UMOV UR44, UR13 ;  /* 0x0000000d002c7c82 */ /* 0x000fd60008000000 */
.L_x_38:
[----:B------:R-:W-:Y:S01]  /*1d80*/  ULEA UR33, UR44, UR4, 0x3 ;  /* 0x000000042c217291 */ /* 0x000fe2000f8e18ff */
[----:B--2---:R-:W-:Y:S01]  /*1d90*/  @P5 MOV R3, 0xc000 ;  /* 0x0000c00000035802 */ /* 0x004fe20000000f00 */
[----:B-12---:R-:W-:Y:S10]  /*1da0*/  @P0 BRA `(.L_x_33) ;  /* 0x00000000000c0947 */ /* 0x006ff40003800000 */
[----:B------:R-:W-:-:S04]  /*1db0*/  SHF.L.U32 R4, R17, 0x1f, RZ ;  /* 0x0000001f11047819 */ /* 0x000fc800000006ff */
[----:B------:R-:W2:Y:S02]  /*1dc0*/  SYNCS.PHASECHK.TRANS64.TRYWAIT P0, [UR33+0x18], R4 ;  /* 0x00001804ff0075a7 */ /* 0x000ea40008001121 */
[----:B--2---:R-:W-:Y:S05]  /*1dd0*/  @!P0 BRA `(.L_x_34) ;  /* 0x0000005c00508947 */ /* 0x004fea0003800000 */
.L_x_33:
[----:B------:R2:W-:Y:S01]  /*1de0*/  @P5 SYNCS.ARRIVE.TRANS64 RZ, [UR33], R3 ;  /* 0x00000003ffff59a7 */ /* 0x0005e20008000021 */
[----:B------:R-:W-:-:S04]  /*1df0*/  ULOP3.LUT UR8, UR7, 0x2, URZ, 0xfc, !UPT ;  /* 0x0000000207087892 */ /* 0x000fc8000f8efcff */
[----:B------:R-:W-:-:S09]  /*1e00*/  UISETP.NE.AND UP0, UPT, UR8, 0x2, UPT ;  /* 0x000000020800788c */ /* 0x000fd2000bf05270 */
[----:B------:R-:W-:Y:S05]  /*1e10*/  BRA.U UP0, `(.L_x_35) ;  /* 0x0000000100047547 */ /* 0x000fea000b800000 */
[----:B------:R-:W-:Y:S05]  /*1e20*/  BPT.TRAP 0x1 ;  /* 0x000000040000795c */ /* 0x000fea0000300000 */
.L_x_35:
[----:B------:R-:W-:Y:S04]  /*1e30*/  BSSY.RECONVERGENT B0, `(.L_x_36) ;  /* 0x0000003000007945 */ /* 0x000fe80003800200 */
[----:B------:R-:W-:Y:S05]  /*1e40*/  @!P4 BRA `(.L_x_37) ;  /* 0x000000000004c947 */ /* 0x000fea0003800000 */
[----:B------:R-:W-:Y:S05]  /*1e50*/  BPT.TRAP 0x1 ;  /* 0x000000040000795c */ /* 0x000fea0000300000 */
.L_x_37:
[----:B------:R-:W-:Y:S05]  /*1e60*/  BSYNC.RECONVERGENT B0 ;  /* 0x0000000000007941 */ /* 0x000fea0003800200 */
.L_x_36:
[----:B------:R-:W-:Y:S02]  /*1e70*/  UIADD3 UR13, UPT, UPT, UR44, 0x1, URZ ;  /* 0x000000012c0d7890 */ /* 0x000fe4000fffe0ff */
[----:B------:R-:W-:Y:S02]  /*1e80*/  ULEA UR24, UR44, UR4, 0xe ;  /* 0x000000042c187291 */ /* 0x000fe4000f8e70ff */
[----:B------:R-:W-:Y:S02]  /*1e90*/  UISETP.NE.AND UP0, UPT, UR13, 0x3, UPT ;  /* 0x000000030d00788c */ /* 0x000fe4000bf05270 */
[----:B------:R-:W-:Y:S02]  /*1ea0*/  UIADD3 UR42, UP1, UPT, UR30, 0x80, URZ ;  /* 0x000000801e2a7890 */ /* 0x000fe4000ff3e0ff */
[----:B------:R-:W-:Y:S02]  /*1eb0*/  USEL UR9, URZ, 0x1, UP0 ;  /* 0x00000001ff097887 */ /* 0x000fe40008000000 */
[----:B------:R-:W-:-:S02]  /*1ec0*/  USEL UR13, UR13, URZ, UP0 ;  /* 0x000000ff0d0d7287 */ /* 0x000fc40008000000 */
[----:B------:R-:W-:Y:S02]  /*1ed0*/  USHF.L.U32 UR34, UR23, 0x6, URZ ;  /* 0x0000000617227899 */ /* 0x000fe400080006ff */
[----:B------:R-:W-:Y:S01]  /*1ee0*/  ULEA UR8, UR13, UR4, 0x3 ;  /* 0x000000040d087291 */ /* 0x000fe2000f8e18ff */
[----:B------:R-:W-:Y:S01]  /*1ef0*/  LOP3.LUT R17, R17, UR9, RZ, 0x3c, !PT ;  /* 0x0000000911117c12 */ /* 0x000fe2000f8e3cff */
[----:B------:R-:W-:Y:S02]  /*1f00*/  UIADD3 UR40, UP0, UPT, UR30, 0x180, URZ ;  /* 0x000001801e287890 */ /* 0x000fe4000ff1e0ff */
[----:B------:R-:W-:Y:S01]  /*1f10*/  ULOP3.LUT UR33, UR33, 0xfefffff8, URZ, 0xc0, !UPT ;  /* 0xfefffff821217892 */ /* 0x000fe2000f8ec0ff */
[----:B-1----:R-:W-:Y:S01]  /*1f20*/  SHF.L.U32 R2, R17, 0x1f, RZ ;  /* 0x0000001f11027819 */ /* 0x002fe200000006ff */
[----:B------:R-:W-:Y:S02]  /*1f30*/  UIADD3.X UR43, UPT, UPT, URZ, UR31, URZ, UP1, !UPT ;  /* 0x0000001fff2b7290 */ /* 0x000fe40008ffe4ff */
[----:B------:R-:W-:Y:S01]  /*1f40*/  UIADD3 UR32, UPT, UPT, UR24, 0x6400, URZ ;  /* 0x0000640018207890 */ /* 0x000fe2000fffe0ff */
[----:B------:R4:W1:Y:S01]  /*1f50*/  SYNCS.PHASECHK.TRANS64.TRYWAIT P0, [UR8+0x18], R2 ;  /* 0x00001802ff0075a7 */ /* 0x0008620008001108 */
[----:B------:R-:W-:-:S02]  /*1f60*/  ULEA UR8, UR44, UR4, 0xd ;  /* 0x000000042c087291 */ /* 0x000fc4000f8e68ff */
[----:B------:R-:W-:Y:S02]  /*1f70*/  UIADD3 UR26, UPT, UPT, UR34, 0x20, URZ ;  /* 0x00000020221a7890 */ /* 0x000fe4000fffe0ff */
        /* <DEDUP_REMOVED lines=12> */
[----:B------:R4:W-:Y:S01]  /*2040*/  UTMALDG.3D.2CTA [UR32], [UR42], desc[UR38] ;  /* 0x000026202a0075b4 */ /* 0x0009e20008211000 */
[----:B------:R-:W-:Y:S01]  /*2050*/  UMOV UR11, UR19 ;  /* 0x00000013000b7c82 */ /* 0x000fe20008000000 */
[----:B------:R-:W-:Y:S01]  /*2060*/  UMOV UR12, UR36 ;  /* 0x00000024000c7c82 */ /* 0x000fe20008000000 */
[----:B------:R-:W-:Y:S01]  /*2070*/  UMOV UR9, UR33 ;  /* 0x0000002100097c82 */ /* 0x000fe20008000000 */
[----:B------:R-:W-:Y:S01]  /*2080*/  UMOV UR10, UR26 ;  /* 0x0000001a000a7c82 */ /* 0x000fe20008000000 */
[----:B------:R-:W-:Y:S01]  /*2090*/  UIADD3 UR23, UPT, UPT, UR23, 0x1, URZ ;  /* 0x0000000117177890 */ /* 0x000fe2000fffe0ff */
[----:B------:R-:W-:Y:S01]  /*20a0*/  UMOV UR44, UR13 ;  /* 0x0000000d002c7c82 */ /* 0x000fe20008000000 */
[----:B------:R4:W-:Y:S02]  /*20b0*/  UTMALDG.3D.2CTA [UR24], [UR42], desc[UR38] ;  /* 0x000026182a0075b4 */ /* 0x0009e40008211000 */
[----:B------:R-:W-:Y:S01]  /*20c0*/  UISETP.NE.AND UP0, UPT, UR23, UR29, UPT ;  /* 0x0000001d1700728c */ /* 0x000fe2000bf05270 */
[----:B------:R4:W-:Y:S01]  /*20d0*/  UTMALDG.3D.2CTA [UR16], [UR40], desc[UR38] ;  /* 0x00002610280075b4 */ /* 0x0009e20008211000 */
[----:B------:R4:W-:Y:S07]  /*20e0*/  UTMALDG.3D.2CTA [UR8], [UR40], desc[UR38] ;  /* 0x00002608280075b4 */ /* 0x0009ee0008211000 */
[----:B----4-:R-:W-:Y:S05]  /*20f0*/  BRA.U UP0, `(.L_x_38) ;  /* 0xfffffffd00207547 */ /* 0x010fea000b83ffff */
.L_x_32:
[C---:B-1----:R-:W-:Y:S01]  /*2100*/  LEA R2, R16.reuse, UR4, 0x3 ;  /* 0x0000000410027c11 */ /* 0x042fe2000f8e18ff */
[----:B------:R-:W-:Y:S01]  /*2110*/  NOP ;  /* 0x0000000000007918 */ /* 0x000fe20000000000 */
[----:B--2---:R-:W-:Y:S02]  /*2120*/  SHF.L.U32 R3, R13, 0x1f, RZ ;  /* 0x0000001f0d037819 */ /* 0x004fe400000006ff */
[----:B------:R-:W-:Y:S02]  /*2130*/  LEA R4, R16, UR4, 0x4 ;  /* 0x0000000410047c11 */ /* 0x000fe4000f8e20ff */
[----:B------:R-:W1:Y:S02]  /*2140*/  SYNCS.PHASECHK.TRANS64.TRYWAIT P0, [R2+URZ+0x70], R3 ;  /* 0x00007003020075a7 */ /* 0x000e6400080011ff */
[----:B-1----:R-:W-:Y:S05]  /*2150*/  @!P0 BRA `(.L_x_39) ;  /* 0x0000005800888947 */ /* 0x002fea0003800000 */
.L_x_135:
[----:B------:R-:W2:Y:S01]  /*2160*/  LDS.128 R4, [R4+0x100] ;  /* 0x0001000004047984 */ /* 0x000ea20000000c00 */
[----:B------:R-:W-:Y:S01]  /*2170*/  ISETP.GE.AND P0, PT, R26, 0x1, PT ;  /* 0x000000011a00780c */ /* 0x000fe20003f06270 */
[----:B-1----:R-:W-:Y:S01]  /*2180*/  VIADD R2, R2, 0x80 ;  /* 0x0000008002027836 */ /* 0x002fe20000000000 */
[----:B------:R-:W-:Y:S01]  /*2190*/  @!PT LDS RZ, [RZ] ;  /* 0x00000000fffff984 */ /* 0x000fe20000000800 */
[----:B------:R-:W-:Y:S01]  /*21a0*/  @!PT LDS RZ, [RZ] ;  /* 0x00000000fffff984 */ /* 0x000fe20000000800 */
[----:B------:R-:W-:Y:S01]  /*21b0*/  @!PT LDS RZ, [RZ] ;  /* 0x00000000fffff984 */ /* 0x000fe20000000800 */
[----:B------:R-:W-:Y:S01]  /*21c0*/  @!PT LDS RZ, [RZ] ;  /* 0x00000000fffff984 */ /* 0x000fe20000000800 */
[----:B------:R1:W-:Y:S06]  /*21d0*/  MEMBAR.ALL.CTA ;  /* 0x0000000000007992 */ /* 0x0003ec0000008000 */
[----:B-1----:R-:W1:Y:S01]  /*21e0*/  FENCE.VIEW.ASYNC.S ;  /* 0x00000000000073c6 */ /* 0x002e620000000000 */
[----:B------:R-:W-:-:S04]  /*21f0*/  PRMT R2, RZ, 0x654, R2 ;  /* 0x00000654ff027816 */ /* 0x000fc80000000002 */
[----:B-1----:R1:W-:Y:S01]  /*2200*/  SYNCS.ARRIVE.TRANS64.RED.A1T0 RZ, [R2+URZ], RZ ;  /* 0x000000ff02ff79a7 */ /* 0x0023e200081004ff */
[----:B--2---:R-:W-:-:S13]  /*2210*/  LOP3.LUT P2, RZ, R6, 0x1, RZ, 0xc0, !PT ;  /* 0x0000000106ff7812 */ /* 0x004fda000784c0ff */
[----:B------:R-:W-:Y:S01]  /*2220*/  @P2 SHF.R.U32.HI R3, RZ, 0x10, R5 ;  /* 0x00000010ff032819 */ /* 0x000fe20000011605 */
[----:B------:R-:W-:Y:S01]  /*2230*/  VOTEU.ANY UP0, P2 ;  /* 0x0000000000ff7886 */ /* 0x000fe20001000100 */
[----:B------:R-:W-:Y:S02]  /*2240*/  @P2 MOV R10, R4 ;  /* 0x00000004000a2202 */ /* 0x000fe40000000f00 */
[----:B------:R-:W-:Y:S02]  /*2250*/  @P2 R2UR.BROADCAST UR8, R3 ;  /* 0x00000000030822ca */ /* 0x000fe400008e0000 */
[----:B------:R-:W-:-:S11]  /*2260*/  @P2 LOP3.LUT R9, R5, 0xffff, RZ, 0xc0, !PT ;  /* 0x0000ffff05092812 */ /* 0x000fd600078ec0ff */
[----:B------:R-:W-:Y:S01]  /*2270*/  @UP0 UMOV UR36, UR8 ;  /* 0x0000000800240c82 */ /* 0x000fe20008000000 */
[----:B-1----:R-:W-:Y:S05]  /*2280*/  @!P0 BRA `(.L_x_40) ;  /* 0x0000000000b88947 */ /* 0x002fea0003800000 */
[----:B------:R-:W3:Y:S01]  /*2290*/  LDC.64 R4, c[0x0][0xb18] ;  /* 0x0002c600ff047b82 */ /* 0x000ee20000000a00 */
[----:B------:R-:W-:-:S07]  /*22a0*/  ISETP.NE.AND P3, PT, R26, 0x1, PT ;  /* 0x000000011a00780c */ /* 0x000fce0003f65270 */
[----:B------:R-:W1:Y:S08]  /*22b0*/  LDC.64 R6, c[0x0][0xb10] ;  /* 0x0002c400ff067b82 */ /* 0x000e700000000a00 */
[----:B------:R-:W2:Y:S08]  /*22c0*/  LDC R14, c[0x0][0xb20] ;  /* 0x0002c800ff0e7b82 */ /* 0x000eb00000000800 */
[----:B------:R-:W4:Y:S01]  /*22d0*/  LDC R15, c[0x0][0xb0c] ;  /* 0x0002c300ff0f7b82 */ /* 0x000f220000000800 */
[----:B---3--:R-:W-:Y:S01]  /*22e0*/  IMAD.HI.U32 R21, R0, R5, RZ ;  /* 0x0000000500157227 */ /* 0x008fe200078e00ff */
[----:B------:R-:W-:-:S03]  /*22f0*/  ISETP.NE.AND P0, PT, R4, 0x1, PT ;  /* 0x000000010400780c */ /* 0x000fc60003f05270 */
[----:B------:R-:W-:-:S03]  /*2300*/  IMAD.HI.U32 R5, R9, R5, RZ ;  /* 0x0000000509057227 */ /* 0x000fc600078e00ff */
[----:B------:R-:W3:Y:S01]  /*2310*/  LDC.64 R2, c[0x0][0xb28] ;  /* 0x0002ca00ff027b82 */ /* 0x000ee20000000a00 */
[----:B-1----:R-:W-:-:S04]  /*2320*/  IMAD.HI.U32 R22, R8, R6, RZ ;  /* 0x0000000608167227 */ /* 0x002fc800078e00ff */
[----:B------:R-:W-:Y:S01]  /*2330*/  IMAD.HI.U32 R23, R10, R6, RZ ;  /* 0x000000060a177227 */ /* 0x000fe200078e00ff */
[----:B------:R-:W-:Y:S02]  /*2340*/  SHF.R.U32.HI R22, RZ, R7, R22 ;  /* 0x00000007ff167219 */ /* 0x000fe40000011616 */
[-C--:B--2---:R-:W-:Y:S02]  /*2350*/  SHF.R.U32.HI R21, RZ, R14.reuse, R21 ;  /* 0x0000000eff157219 */ /* 0x084fe40000011615 */
[----:B------:R-:W-:Y:S02]  /*2360*/  SHF.R.U32.HI R5, RZ, R14, R5 ;  /* 0x0000000eff057219 */ /* 0x000fe40000011605 */
[----:B------:R-:W-:Y:S02]  /*2370*/  SEL R21, R0, R21, !P0 ;  /* 0x0000001500157207 */ /* 0x000fe40004000000 */
[----:B------:R-:W-:Y:S02]  /*2380*/  SHF.R.U32.HI R23, RZ, R7, R23 ;  /* 0x00000007ff177219 */ /* 0x000fe40000011617 */
[----:B----4-:R-:W-:-:S02]  /*2390*/  ISETP.NE.AND P1, PT, R15, 0x1, PT ;  /* 0x000000010f00780c */ /* 0x010fc40003f25270 */
[----:B------:R-:W-:Y:S02]  /*23a0*/  SEL R5, R9, R5, !P0 ;  /* 0x0000000509057207 */ /* 0x000fe40004000000 */
[----:B------:R-:W-:Y:S02]  /*23b0*/  SEL R22, R8, R22, !P1 ;  /* 0x0000001608167207 */ /* 0x000fe40004800000 */
[----:B------:R-:W-:Y:S01]  /*23c0*/  SEL R23, R10, R23, !P1 ;  /* 0x000000170a177207 */ /* 0x000fe20004800000 */
[----:B---3--:R-:W-:-:S04]  /*23d0*/  IMAD.HI.U32 R20, R21, R2, RZ ;  /* 0x0000000215147227 */ /* 0x008fc800078e00ff */
        /* <DEDUP_REMOVED lines=10> */
[----:B------:R-:W-:-:S04]  /*2480*/  @!P0 IMAD.HI.U32 R7, R23, R2, RZ ;  /* 0x0000000217078227 */ /* 0x000fc800078e00ff */
[----:B------:R-:W-:Y:S01]  /*2490*/  IMAD.MOV R2, RZ, RZ, -R6 ;  /* 0x000000ffff027224 */ /* 0x000fe200078e0a06 */
[----:B------:R-:W-:Y:S02]  /*24a0*/  @!P0 SHF.R.U32.HI R3, RZ, R3, R7 ;  /* 0x00000003ff038219 */ /* 0x000fe40000011607 */
[----:B------:R-:W-:Y:S01]  /*24b0*/  IADD3 R7, PT, PT, -R5, RZ, RZ ;  /* 0x000000ff05077210 */ /* 0x000fe20007ffe1ff */
[----:B------:R-:W-:Y:S01]  /*24c0*/  IMAD R2, R26, R2, R5 ;  /* 0x000000021a027224 */ /* 0x000fe200078e0205 */
        /* <DEDUP_REMOVED lines=10> */
.L_x_40:
[----:B------:R-:W1:Y:S02]  /*2570*/  LDCU UR8, c[0x0][0xb30] ;  /* 0x00016600ff0877ac */ /* 0x000e640008000800 */
[----:B-1----:R-:W-:-:S09]  /*2580*/  UISETP.NE.AND UP0, UPT, UR8, 0x1, UPT ;  /* 0x000000010800788c */ /* 0x002fd2000bf05270 */
[----:B------:R-:W-:Y:S05]  /*2590*/  BRA.U UP0, `(.L_x_41) ;  /* 0x0000000100407547 */ /* 0x000fea000b800000 */
[----:B------:R-:W1:Y:S08]  /*25a0*/  LDC.64 R4, c[0x0][0xb10] ;  /* 0x0002c400ff047b82 */ /* 0x000e700000000a00 */
[----:B------:R-:W2:Y:S08]  /*25b0*/  LDC.64 R2, c[0x0][0xb18] ;  /* 0x0002c600ff027b82 */ /* 0x000eb00000000a00 */
[----:B------:R-:W4:Y:S08]  /*25c0*/  LDC R6, c[0x0][0xb20] ;  /* 0x0002c800ff067b82 */ /* 0x000f300000000800 */
[----:B------:R-:W3:Y:S01]  /*25d0*/  LDC R7, c[0x0][0xb0c] ;  /* 0x0002c300ff077b82 */ /* 0x000ee20000000800 */
[----:B-1----:R-:W-:-:S05]  /*25e0*/  IMAD.HI.U32 R4, R10, R4, RZ ;  /* 0x000000040a047227 */ /* 0x002fca00078e00ff */
[----:B------:R-:W-:Y:S01]  /*25f0*/  SHF.R.U32.HI R4, RZ, R5, R4 ;  /* 0x00000005ff047219 */ /* 0x000fe20000011604 */
[----:B--2---:R-:W-:Y:S01]  /*2600*/  IMAD.HI.U32 R3, R9, R3, RZ ;  /* 0x0000000309037227 */ /* 0x004fe200078e00ff */
[----:B------:R-:W-:-:S04]  /*2610*/  ISETP.NE.AND P0, PT, R2, 0x1, PT ;  /* 0x000000010200780c */ /* 0x000fc80003f05270 */
[----:B----4-:R-:W-:-:S04]  /*2620*/  SHF.R.U32.HI R3, RZ, R6, R3 ;  /* 0x00000006ff037219 */ /* 0x010fc80000011603 */
[----:B------:R-:W-:Y:S02]  /*2630*/  SEL R3, R9, R3, !P0 ;  /* 0x0000000309037207 */ /* 0x000fe40004000000 */
[----:B---3--:R-:W-:-:S04]  /*2640*/  ISETP.NE.AND P1, PT, R7, 0x1, PT ;  /* 0x000000010700780c */ /* 0x008fc80003f25270 */
[----:B------:R-:W-:-:S05]  /*2650*/  SEL R4, R10, R4, !P1 ;  /* 0x000000040a047207 */ /* 0x000fca0004800000 */
[----:B------:R-:W-:Y:S02]  /*2660*/  IMAD.IADD R5, R3, 0x1, -R4 ;  /* 0x0000000103057824 */ /* 0x000fe400078e0a04 */
[----:B------:R-:W-:Y:S02]  /*2670*/  IMAD.IADD R3, R4, 0x1, -R3 ;  /* 0x0000000104037824 */ /* 0x000fe400078e0a03 */
[----:B------:R-:W-:Y:S02]  /*2680*/  IMAD R10, R5, R7, R10 ;  /* 0x00000007050a7224 */ /* 0x000fe400078e020a */
[----:B------:R-:W-:-:S07]  /*2690*/  IMAD R9, R3, R2, R9 ;  /* 0x0000000203097224 */ /* 0x000fce00078e0209 */
.L_x_41:
[----:B------:R-:W-:Y:S01]  /*26a0*/  VIADD R16, R16, 0x1 ;  /* 0x0000000110107836 */ /* 0x000fe20000000000 */
[----:B------:R-:W-:Y:S01]  /*26b0*/  PLOP3.LUT P1, PT, PT, PT, PT, 0x80, 0x8 ;  /* 0x000000000008781c */ /* 0x000fe20003f2f070 */
[----:B------:R-:W-:Y:S02]  /*26c0*/  IMAD.IADD R14, R10, 0x1, R63 ;  /* 0x000000010a0e7824 */ /* 0x000fe400078e023f */
[----:B------:R-:W-:Y:S01]  /*26d0*/  IMAD.IADD R15, R9, 0x1, R62 ;  /* 0x00000001090f7824 */ /* 0x000fe200078e023e */
[----:B------:R-:W-:-:S04]  /*26e0*/  ISETP.NE.AND P0, PT, R16, 0x2, PT ;  /* 0x000000021000780c */ /* 0x000fc80003f05270 */
[----:B------:R-:W-:Y:S02]  /*26f0*/  SEL R2, RZ, 0x1, P0 ;  /* 0x00000001ff027807 */ /* 0x000fe40000000000 */
[----:B------:R-:W-:Y:S02]  /*2700*/  SEL R16, R16, RZ, P0 ;  /* 0x000000ff10107207 */ /* 0x000fe40000000000 */
[----:B------:R-:W-:Y:S01]  /*2710*/  LOP3.LUT R13, R13, R2, RZ, 0x3c, !PT ;  /* 0x000000020d0d7212 */ /* 0x000fe200078e3cff */
[----:B------:R-:W-:Y:S06]  /*2720*/  @P2 BRA `(.L_x_42) ;  /* 0xfffffff000002947 */ /* 0x000fec000383ffff */
[----:B------:R-:W-:Y:S01]  /*2730*/  UIADD3 UR4, UPT, UPT, UR4, 0x18, URZ ;  /* 0x0000001804047890 */ /* 0x000fe2000fffe0ff */
[----:B------:R-:W-:-:S03]  /*2740*/  SHF.L.U32 R2, R17, 0x1f, RZ ;  /* 0x0000001f11027819 */ /* 0x000fc600000006ff */
[----:B------:R-:W-:-:S09]  /*2750*/  ULEA UR5, UR13, UR4, 0x3 ;  /* 0x000000040d057291 */ /* 0x000fd2000f8e18ff */
[----:B------:R-:W1:Y:S02]  /*2760*/  SYNCS.PHASECHK.TRANS64.TRYWAIT P0, [UR5], R2 ;  /* 0x00000002ff0075a7 */ /* 0x000e640008001105 */
[----:B-1----:R-:W-:Y:S05]  /*2770*/  @!P0 BRA `(.L_x_43) ;  /* 0x0000005400148947 */ /* 0x002fea0003800000 */
.L_x_137:
[----:B------:R-:W-:-:S04]  /*2780*/  UIADD3 UR6, UPT, UPT, UR13, 0x1, URZ ;  /* 0x000000010d067890 */ /* 0x000fc8000fffe0ff */
[----:B------:R-:W-:-:S04]  /*2790*/  UISETP.NE.AND UP0, UPT, UR6, 0x3, UPT ;  /* 0x000000030600788c */ /* 0x000fc8000bf05270 */
[----:B------:R-:W-:Y:S02]  /*27a0*/  USEL UR7, URZ, 0x1, UP0 ;  /* 0x00000001ff077887 */ /* 0x000fe40008000000 */
[----:B------:R-:W-:-:S04]  /*27b0*/  USEL UR6, UR6, URZ, UP0 ;  /* 0x000000ff06067287 */ /* 0x000fc80008000000 */
[----:B------:R-:W-:Y:S01]  /*27c0*/  ULEA UR5, UR6, UR4, 0x3 ;  /* 0x0000000406057291 */ /* 0x000fe2000f8e18ff */
[----:B------:R-:W-:-:S04]  /*27d0*/  LOP3.LUT R17, R17, UR7, RZ, 0x3c, !PT ;  /* 0x0000000711117c12 */ /* 0x000fc8000f8e3cff */
[----:B-1----:R-:W-:-:S04]  /*27e0*/  SHF.L.U32 R2, R17, 0x1f, RZ ;  /* 0x0000001f11027819 */ /* 0x002fc800000006ff */
[----:B------:R-:W1:Y:S02]  /*27f0*/  SYNCS.PHASECHK.TRANS64.TRYWAIT P0, [UR5], R2 ;  /* 0x00000002ff0075a7 */ /* 0x000e640008001105 */
[----:B-1----:R-:W-:Y:S05]  /*2800*/  @!P0 BRA `(.L_x_44) ;  /* 0x0000005400088947 */ /* 0x002fea0003800000 */
.L_x_139:
[----:B------:R-:W-:-:S04]  /*2810*/  UIADD3 UR6, UPT, UPT, UR6, 0x1, URZ ;  /* 0x0000000106067890 */ /* 0x000fc8000fffe0ff */
[----:B------:R-:W-:-:S04]  /*2820*/  UISETP.NE.AND UP0, UPT, UR6, 0x3, UPT ;  /* 0x000000030600788c */ /* 0x000fc8000bf05270 */
[----:B------:R-:W-:Y:S02]  /*2830*/  USEL UR5, URZ, 0x1, UP0 ;  /* 0x00000001ff057887 */ /* 0x000fe40008000000 */
[----:B------:R-:W-:-:S04]  /*2840*/  USEL UR6, UR6, URZ, UP0 ;  /* 0x000000ff06067287 */ /* 0x000fc80008000000 */
[----:B------:R-:W-:Y:S01]  /*2850*/  ULEA UR6, UR6, UR4, 0x3 ;  /* 0x0000000406067291 */ /* 0x000fe2000f8e18ff */
[----:B-1----:R-:W-:-:S04]  /*2860*/  LOP3.LUT R2, R17, UR5, RZ, 0x3c, !PT ;  /* 0x0000000511027c12 */ /* 0x002fc8000f8e3cff */
[----:B------:R-:W-:Y:S01]  /*2870*/  SHF.L.U32 R2, R2, 0x1f, RZ ;  /* 0x0000001f02027819 */ /* 0x000fe200000006ff */
[----:B---3--:R-:W-:-:S07]  /*2880*/  IMAD.U32 R0, RZ, RZ, UR6 ;  /* 0x00000006ff007e24 */ /* 0x008fce000f8e00ff */
.L_x_45:
[----:B-1----:R1:W2:Y:S02]  /*2890*/  SYNCS.PHASECHK.TRANS64.TRYWAIT P0, [R0+URZ], R2 ;  /* 0x00000002000075a7 */ /* 0x0022a400080011ff */
[----:B--2---:R-:W-:Y:S05]  /*28a0*/  @!P0 NANOSLEEP.SYNCS 0x989680 ;  /* 0x009896800000895d */ /* 0x004fea0003900000 */
[----:B------:R-:W2:Y:S02]  /*28b0*/  @!P0 SYNCS.PHASECHK.TRANS64 P0, [R0+URZ], R2 ;  /* 0x00000002000085a7 */ /* 0x000ea400080010ff */
[----:B--2---:R-:W-:Y:S05]  /*28c0*/  @P0 EXIT ;  /* 0x000000000000094d */ /* 0x004fea0003800000 */
[----:B------:R-:W-:Y:S05]  /*28d0*/  BRA `(.L_x_45) ;  /* 0xfffffffc00ec7947 */ /* 0x000fea000383ffff */
.L_x_22:
[----:B------:R-:W-:-:S04]  /*28e0*/  UISETP.NE.AND UP1, UPT, UR37, URZ, UPT ;  /* 0x000000ff2500728c */ /* 0x000fc8000bf25270 */
[----:B------:R-:W-:-:S09]  /*28f0*/  UISETP.NE.OR UP1, UPT, UR10, 0x1, UP1 ;  /* 0x000000010a00788c */ /* 0x000fd20008f25670 */
[----:B------:R-:W-:Y:S05]  /*2900*/  BRA.U UP1, `(.L_x_46) ;  /* 0x00000005014c7547 */ /* 0x000fea000b800000 */
[----:B------:R-:W-:Y:S01]  /*2910*/  HFMA2 R11, -RZ, RZ, 0, 0 ;  /* 0x00000000ff0b7431 */ /* 0x000fe200000001ff */
[----:B------:R-:W-:Y:S01]  /*2920*/  ISETP.GE.U32.AND P2, PT, R10, 0x2, PT ;  /* 0x000000020a00780c */ /* 0x000fe20003f46070 */
[----:B------:R-:W-:Y:S01]  /*2930*/  IMAD.MOV.U32 R12, RZ, RZ, 0x1 ;  /* 0x00000001ff0c7424 */ /* 0x000fe200078e00ff */
[----:B------:R-:W-:Y:S01]  /*2940*/  CS2R R8, SRZ ;  /* 0x0000000000087805 */ /* 0x000fe2000001ff00 */
[----:B------:R-:W-:Y:S01]  /*2950*/  IMAD.MOV.U32 R3, RZ, RZ, RZ ;  /* 0x000000ffff037224 */ /* 0x000fe200078e00ff */
[----:B------:R-:W-:Y:S01]  /*2960*/  UMOV UR4, 0x400 ;  /* 0x0000040000047882 */ /* 0x000fe20000000000 */
[----:B------:R-:W-:Y:S01]  /*2970*/  UMOV UR6, URZ ;  /* 0x000000ff00067c82 */ /* 0x000fe20008000000 */
[----:B------:R-:W-:-:S12]  /*2980*/  ULEA UR37, UR37, UR4, 0x18 ;  /* 0x0000000425257291 */ /* 0x000fd8000f8ec0ff */
.L_x_50:
[----:B------:R-:W-:Y:S02]  /*2990*/  LEA R0, R3, UR37, 0x3 ;  /* 0x0000002503007c11 */ /* 0x000fe4000f8e18ff */
[----:B------:R-:W-:-:S03]  /*29a0*/  SHF.L.U32 R4, R8, 0x1f, RZ ;  /* 0x0000001f08047819 */ /* 0x000fc600000006ff */
[----:B------:R-:W-:Y:S01]  /*29b0*/  VIADD R5, R0, 0xe0 ;  /* 0x000000e000057836 */ /* 0x000fe20000000000 */
[----:B------:R-:W1:Y:S02]  /*29c0*/  SYNCS.PHASECHK.TRANS64.TRYWAIT P0, [R0+URZ+0xd0], R4 ;  /* 0x0000d004000075a7 */ /* 0x000e6400080011ff */
[----:B-1----:R-:W-:Y:S05]  /*29d0*/  @!P0 BRA `(.L_x_47) ;  /* 0x0000005000ac8947 */ /* 0x002fea0003800000 */
.L_x_140:
[----:B------:R-:W-:Y:S01]  /*29e0*/  ULEA UR5, UR6, UR37, 0x3 ;  /* 0x0000002506057291 */ /* 0x000fe2000f8e18ff */
[----:B-1----:R-:W-:Y:S01]  /*29f0*/  PRMT R0, RZ, 0x654, R5 ;  /* 0x00000654ff007816 */ /* 0x002fe20000000005 */
[----:B------:R-:W-:Y:S01]  /*2a00*/  @!P2 IMAD.MOV.U32 R4, RZ, RZ, 0x10 ;  /* 0x00000010ff04a424 */ /* 0x000fe200078e00ff */
[----:B------:R-:W-:Y:S01]  /*2a10*/  SHF.L.U32 R5, R12, 0x1f, RZ ;  /* 0x0000001f0c057819 */ /* 0x000fe200000006ff */
[----:B------:R-:W-:Y:S01]  /*2a20*/  UIADD3 UR4, UPT, UPT, UR5, 0x70, URZ ;  /* 0x0000007005047890 */ /* 0x000fe2000fffe0ff */
[----:B------:R1:W-:Y:S05]  /*2a30*/  SYNCS.ARRIVE.TRANS64.RED.A1T0 RZ, [R0+URZ], RZ ;  /* 0x000000ff00ff79a7 */ /* 0x0003ea00081004ff */
[----:B------:R-:W-:Y:S01]  /*2a40*/  IMAD.U32 R6, RZ, RZ, UR4 ;  /* 0x00000004ff067e24 */ /* 0x000fe2000f8e00ff */
[----:B------:R-:W2:Y:S04]  /*2a50*/  SYNCS.PHASECHK.TRANS64.TRYWAIT P0, [UR5+0x80], R5 ;  /* 0x00008005ff0075a7 */ /* 0x000ea80008001105 */
[----:B------:R-:W-:Y:S01]  /*2a60*/  PRMT R6, R10, 0x654, R6 ;  /* 0x000006540a067816 */ /* 0x000fe20000000006 */
[----:B-12---:R-:W-:Y:S06]  /*2a70*/  @!P0 BRA `(.L_x_48) ;  /* 0x0000005000988947 */ /* 0x006fec0003800000 */
.L_x_142:
[----:B------:R-:W-:Y:S01]  /*2a80*/  ULEA UR4, UR6, UR37, 0x4 ;  /* 0x0000002506047291 */ /* 0x000fe2000f8e20ff */
[----:B------:R-:W-:Y:S01]  /*2a90*/  SEL R2, R6, R2, !P2 ;  /* 0x0000000206027207 */ /* 0x000fe20005000000 */
[----:B------:R-:W-:Y:S01]  /*2aa0*/  UIADD3 UR5, UPT, UPT, UR5, 0x70, URZ ;  /* 0x0000007005057890 */ /* 0x000fe2000fffe0ff */
[----:B-1----:R-:W-:Y:S01]  /*2ab0*/  LEA R0, R11, UR37, 0x3 ;  /* 0x000000250b007c11 */ /* 0x002fe2000f8e18ff */
[----:B------:R-:W-:Y:S01]  /*2ac0*/  UIADD3 UR4, UPT, UPT, UR4, 0x100, URZ ;  /* 0x0000010004047890 */ /* 0x000fe2000fffe0ff */
[----:B------:R1:W-:Y:S01]  /*2ad0*/  @!P2 SYNCS.ARRIVE.TRANS64.RED RZ, [R2+URZ], R4 ;  /* 0x0000000402ffa9a7 */ /* 0x0003e200080004ff */
[----:B------:R-:W-:Y:S01]  /*2ae0*/  UIADD3 UR6, UPT, UPT, UR6, 0x1, URZ ;  /* 0x0000000106067890 */ /* 0x000fe2000fffe0ff */
[----:B------:R-:W-:-:S03]  /*2af0*/  VIADD R3, R3, 0x1 ;  /* 0x0000000103037836 */ /* 0x000fc60000000000 */
[----:B------:R-:W-:Y:S02]  /*2b00*/  UISETP.NE.AND UP0, UPT, UR6, 0x2, UPT ;  /* 0x000000020600788c */ /* 0x000fe4000bf05270 */
[----:B------:R-:W-:Y:S01]  /*2b10*/  ISETP.NE.AND P0, PT, R3, 0x2, PT ;  /* 0x000000020300780c */ /* 0x000fe20003f05270 */
[----:B------:R-:W-:Y:S06]  /*2b20*/  UGETNEXTWORKID.BROADCAST [UR4], [UR5] ;  /* 0x00000000040073ca */ /* 0x000fec0008000100 */
[----:B------:R-:W-:Y:S02]  /*2b30*/  USEL UR4, URZ, 0x1, UP0 ;  /* 0x00000001ff047887 */ /* 0x000fe40008000000 */
[----:B------:R-:W-:-:S04]  /*2b40*/  USEL UR6, UR6, URZ, UP0 ;  /* 0x000000ff06067287 */ /* 0x000fc80008000000 */
[----:B------:R-:W-:Y:S02]  /*2b50*/  LOP3.LUT R12, R12, UR4, RZ, 0x3c, !PT ;  /* 0x000000040c0c7c12 */ /* 0x000fe4000f8e3cff */
[----:B-1----:R-:W-:-:S04]  /*2b60*/  SHF.L.U32 R4, R9, 0x1f, RZ ;  /* 0x0000001f09047819 */ /* 0x002fc800000006ff */
[----:B------:R-:W1:Y:S02]  /*2b70*/  SYNCS.PHASECHK.TRANS64.TRYWAIT P1, [R0+URZ+0x70], R4 ;  /* 0x00007004000075a7 */ /* 0x000e6400080211ff */
[----:B-1----:R-:W-:Y:S05]  /*2b80*/  @!P1 BRA `(.L_x_49) ;  /* 0x00000050006c9947 */ /* 0x002fea0003800000 */
.L_x_143:
[----:B-1----:R-:W-:Y:S01]  /*2b90*/  LEA R4, R11, UR37, 0x4 ;  /* 0x000000250b047c11 */ /* 0x002fe2000f8e20ff */
[----:B------:R-:W-:Y:S01]  /*2ba0*/  VIADD R0, R0, 0x80 ;  /* 0x0000008000007836 */ /* 0x000fe20000000000 */
[----:B------:R-:W-:Y:S01]  /*2bb0*/  SEL R3, R3, RZ, P0 ;  /* 0x000000ff03037207 */ /* 0x000fe20000000000 */
[----:B------:R-:W-:-:S03]  /*2bc0*/  VIADD R11, R11, 0x1 ;  /* 0x000000010b0b7836 */ /* 0x000fc60000000000 */
[----:B------:R-:W1:Y:S01]  /*2bd0*/  LDS.128 R4, [R4+0x100] ;  /* 0x0001000004047984 */ /* 0x000e620000000c00 */
[----:B------:R-:W-:Y:S02]  /*2be0*/  PRMT R0, RZ, 0x654, R0 ;  /* 0x00000654ff007816 */ /* 0x000fe40000000000 */
[C---:B------:R-:W-:Y:S01]  /*2bf0*/  ISETP.NE.AND P1, PT, R11.reuse, 0x2, PT ;  /* 0x000000020b00780c */ /* 0x040fe20003f25270 */
[----:B------:R-:W-:Y:S01]  /*2c00*/  @!PT LDS RZ, [RZ] ;  /* 0x00000000fffff984 */ /* 0x000fe20000000800 */
[----:B------:R-:W-:Y:S01]  /*2c10*/  @!PT LDS RZ, [RZ] ;  /* 0x00000000fffff984 */ /* 0x000fe20000000800 */
[----:B------:R-:W-:Y:S01]  /*2c20*/  @!PT LDS RZ, [RZ] ;  /* 0x00000000fffff984 */ /* 0x000fe20000000800 */
[----:B------:R-:W-:Y:S01]  /*2c30*/  @!PT LDS RZ, [RZ] ;  /* 0x00000000fffff984 */ /* 0x000fe20000000800 */
[----:B------:R2:W-:Y:S06]  /*2c40*/  MEMBAR.ALL.CTA ;  /* 0x0000000000007992 */ /* 0x0005ec0000008000 */
[----:B--2---:R-:W2:Y:S01]  /*2c50*/  FENCE.VIEW.ASYNC.S ;  /* 0x00000000000073c6 */ /* 0x004ea20000000000 */
[----:B------:R-:W-:Y:S01]  /*2c60*/  SEL R11, R11, RZ, P1 ;  /* 0x000000ff0b0b7207 */ /* 0x000fe20000800000 */
[----:B--2---:R2:W-:Y:S01]  /*2c70*/  SYNCS.ARRIVE.TRANS64.RED.A1T0 RZ, [R0+URZ], RZ ;  /* 0x000000ff00ff79a7 */ /* 0x0045e200081004ff */
[----:B-1----:R-:W-:-:S02]  /*2c80*/  LOP3.LUT P3, RZ, R6, 0x1, RZ, 0xc0, !PT ;  /* 0x0000000106ff7812 */ /* 0x002fc4000786c0ff */
[----:B------:R-:W-:-:S04]  /*2c90*/  SEL R4, RZ, 0x1, P1 ;  /* 0x00000001ff047807 */ /* 0x000fc80000800000 */
[----:B------:R-:W-:Y:S02]  /*2ca0*/  LOP3.LUT R9, R9, R4, RZ, 0x3c, !PT ;  /* 0x0000000409097212 */ /* 0x000fe400078e3cff */
[----:B--2---:R-:W-:-:S04]  /*2cb0*/  SEL R0, RZ, 0x1, P0 ;  /* 0x00000001ff007807 */ /* 0x004fc80000000000 */
[----:B------:R-:W-:Y:S01]  /*2cc0*/  LOP3.LUT R8, R8, R0, RZ, 0x3c, !PT ;  /* 0x0000000008087212 */ /* 0x000fe200078e3cff */
[----:B------:R-:W-:Y:S06]  /*2cd0*/  @P3 BRA `(.L_x_50) ;  /* 0xfffffffc002c3947 */ /* 0x000fec000383ffff */
[----:B------:R-:W-:Y:S01]  /*2ce0*/  ULEA UR5, UR6, UR37, 0x3 ;  /* 0x0000002506057291 */ /* 0x000fe2000f8e18ff */
[----:B------:R-:W-:-:S08]  /*2cf0*/  SHF.L.U32 R2, R12, 0x1f, RZ ;  /* 0x0000001f0c027819 */ /* 0x000fd000000006ff */
[----:B------:R-:W1:Y:S02]  /*2d00*/  SYNCS.PHASECHK.TRANS64 P0, [UR5+0x80], R2 ;  /* 0x00008002ff0075a7 */ /* 0x000e640008001005 */
[----:B-1----:R-:W-:Y:S05]  /*2d10*/  @P0 BRA `(.L_x_51) ;  /* 0x0000000000080947 */ /* 0x002fea0003800000 */
[----:B------:R-:W1:Y:S02]  /*2d20*/  SYNCS.PHASECHK.TRANS64.TRYWAIT P0, [UR5+0x80], R2 ;  /* 0x00008002ff0075a7 */ /* 0x000e640008001105 */
[----:B-1----:R-:W-:Y:S05]  /*2d30*/  @!P0 BRA `(.L_x_52) ;  /* 0x0000005000148947 */ /* 0x002fea0003800000 */
.L_x_51:
[----:B------:R-:W-:-:S04]  /*2d40*/  UIADD3 UR4, UPT, UPT, UR6, 0x1, URZ ;  /* 0x0000000106047890 */ /* 0x000fc8000fffe0ff */
[----:B------:R-:W-:-:S04]  /*2d50*/  UISETP.NE.AND UP0, UPT, UR4, 0x2, UPT ;  /* 0x000000020400788c */ /* 0x000fc8000bf05270 */
[----:B------:R-:W-:Y:S02]  /*2d60*/  USEL UR7, URZ, 0x1, UP0 ;  /* 0x00000001ff077887 */ /* 0x000fe40008000000 */
[----:B------:R-:W-:-:S04]  /*2d70*/  USEL UR4, UR4, URZ, UP0 ;  /* 0x000000ff04047287 */ /* 0x000fc80008000000 */
[----:B------:R-:W-:Y:S01]  /*2d80*/  ULEA UR4, UR4, UR37, 0x3 ;  /* 0x0000002504047291 */ /* 0x000fe2000f8e18ff */
[----:B-1----:R-:W-:-:S04]  /*2d90*/  LOP3.LUT R2, R12, UR7, RZ, 0x3c, !PT ;  /* 0x000000070c027c12 */ /* 0x002fc8000f8e3cff */
[----:B------:R-:W-:-:S04]  /*2da0*/  SHF.L.U32 R0, R2, 0x1f, RZ ;  /* 0x0000001f02007819 */ /* 0x000fc800000006ff */
[----:B------:R-:W1:Y:S02]  /*2db0*/  SYNCS.PHASECHK.TRANS64 P0, [UR4+0x80], R0 ;  /* 0x00008000ff0075a7 */ /* 0x000e640008001004 */
[----:B-1----:R-:W-:Y:S05]  /*2dc0*/  @P0 EXIT ;  /* 0x000000000000094d */ /* 0x002fea0003800000 */
[----:B------:R-:W-:Y:S02]  /*2dd0*/  SHF.L.U32 R2, R2, 0x1f, RZ ;  /* 0x0000001f02027819 */ /* 0x000fe400000006ff */
[----:B------:R-:W-:-:S07]  /*2de0*/  MOV R0, UR4 ;  /* 0x0000000400007c02 */ /* 0x000fce0008000f00 */
.L_x_53:
[----:B-1----:R1:W2:Y:S02]  /*2df0*/  SYNCS.PHASECHK.TRANS64.TRYWAIT P0, [R0+URZ+0x80], R2 ;  /* 0x00008002000075a7 */ /* 0x0022a400080011ff */
[----:B--2---:R-:W-:Y:S05]  /*2e00*/  @!P0 NANOSLEEP.SYNCS 0x989680 ;  /* 0x009896800000895d */ /* 0x004fea0003900000 */
[----:B------:R-:W2:Y:S02]  /*2e10*/  @!P0 SYNCS.PHASECHK.TRANS64 P0, [R0+URZ+0x80], R2 ;  /* 0x00008002000085a7 */ /* 0x000ea400080010ff */
[----:B--2---:R-:W-:Y:S05]  /*2e20*/  @P0 EXIT ;  /* 0x000000000000094d */ /* 0x004fea0003800000 */
[----:B------:R-:W-:Y:S05]  /*2e30*/  BRA `(.L_x_53) ;  /* 0xfffffffc00ec7947 */ /* 0x000fea000383ffff */
.L_x_46:
[----:B------:R-:W-:Y:S05]  /*2e40*/  BRA.U UP4, `(.L_x_54) ;  /* 0x0000001504487547 */ /* 0x000fea000b800000 */
[----:B------:R-:W-:Y:S01]  /*2e50*/  UMOV UR6, 0x40 ;  /* 0x0000004000067882 */ /* 0x000fe20000000000 */
[----:B------:R-:W-:Y:S01]  /*2e60*/  NOP ;  /* 0x0000000000007918 */ /* 0x000fe20000000000 */
[----:B------:R-:W-:Y:S01]  /*2e70*/  ULEA UR6, UR37, UR6, 0x18 ;  /* 0x0000000625067291 */ /* 0x000fe2000f8ec0ff */
[----:B------:R-:W-:Y:S02]  /*2e80*/  UMOV UR7, 0x400 ;  /* 0x0000040000077882 */ /* 0x000fe40000000000 */
[----:B------:R-:W-:-:S06]  /*2e90*/  ULEA UR37, UR37, UR7, 0x18 ;  /* 0x0000000725257291 */ /* 0x000fcc000f8ec0ff */
[----:B------:R-:W1:Y:S02]  /*2ea0*/  LDS.U8 R2, [UR6+0x1c] ;  /* 0x00001c06ff027984 */ /* 0x000e640008000000 */
[----:B-1----:R-:W-:-:S13]  /*2eb0*/  ISETP.NE.AND P0, PT, R2, RZ, PT ;  /* 0x000000ff0200720c */ /* 0x002fda0003f05270 */
[----:B------:R-:W-:Y:S05]  /*2ec0*/  @P0 BRA `(.L_x_55) ;  /* 0x0000000400080947 */ /* 0x000fea0003800000 */
[----:B------:R-:W-:Y:S02]  /*2ed0*/  UISETP.NE.U32.AND UP0, UPT, UR5, 0x1, UPT ;  /* 0x000000010500788c */ /* 0x000fe4000bf05070 */
[----:B------:R-:W-:-:S07]  /*2ee0*/  UIADD3 UR8, UPT, UPT, UR6, 0x8, URZ ;  /* 0x0000000806087890 */ /* 0x000fce000fffe0ff */
[----:B------:R-:W-:Y:S05]  /*2ef0*/  BRA.U !UP0, `(.L_x_56) ;  /* 0x00000001089c7547 */ /* 0x000fea000b800000 */
[----:B------:R-:W-:Y:S01]  /*2f00*/  ELECT P0, URZ, PT ;  /* 0x0000000000ff782f */ /* 0x000fe20003800000 */
[----:B------:R-:W-:-:S12]  /*2f10*/  BSSY B0, `(.L_x_56) ;  /* 0x0000025000007945 */ /* 0x000fd80003800000 */
[----:B------:R-:W-:Y:S05]  /*2f20*/  @!P0 BRA `(.L_x_57) ;  /* 0x00000000008c8947 */ /* 0x000fea0003800000 */
[----:B------:R-:W-:-:S05]  /*2f30*/  UMOV UR7, 0x10 ;  /* 0x0000001000077882 */ /* 0x000fca0000000000 */
[----:B------:R-:W-:Y:S04]  /*2f40*/  DEPBAR.LE SB1, 0x36 ;  /* 0x00009d800000791a */ /* 0x000fe80000000000 */
[----:B------:R-:W1:Y:S02]  /*2f50*/  UTCATOMSWS.2CTA.FIND_AND_SET.ALIGN UP1, UR7, UR7 ;  /* 0x00000007000775e3 */ /* 0x000e640008220800 */
[----:B-1----:R-:W-:Y:S01]  /*2f60*/  MOV R10, UR7 ;  /* 0x00000007000a7c02 */ /* 0x002fe20008000f00 */
[----:B------:R-:W-:Y:S06]  /*2f70*/  BRA.U UP1, `(.L_x_58) ;  /* 0x0000000101187547 */ /* 0x000fec000b800000 */
.L_x_59:
[----:B------:R-:W-:Y:S05]  /*2f80*/  NANOSLEEP 0x64 ;  /* 0x000000640000795d */ /* 0x000fea0003800000 */
[----:B------:R-:W-:-:S05]  /*2f90*/  UMOV UR7, 0x10 ;  /* 0x0000001000077882 */ /* 0x000fca0000000000 */
[----:B------:R-:W-:Y:S04]  /*2fa0*/  DEPBAR.LE SB1, 0x36 ;  /* 0x00009d800000791a */ /* 0x000fe80000000000 */
[----:B------:R-:W1:Y:S02]  /*2fb0*/  UTCATOMSWS.2CTA.FIND_AND_SET.ALIGN UP1, UR7, UR7 ;  /* 0x00000007000775e3 */ /* 0x000e640008220800 */
[----:B-1----:R-:W-:Y:S01]  /*2fc0*/  MOV R10, UR7 ;  /* 0x00000007000a7c02 */ /* 0x002fe20008000f00 */
[----:B------:R-:W-:Y:S05]  /*2fd0*/  BRA.U !UP1, `(.L_x_59) ;  /* 0xfffffffd09e87547 */ /* 0x000fea000b83ffff */
.L_x_58:
[----:B------:R-:W1:Y:S01]  /*2fe0*/  LDS R5, [UR6+0x10] ;  /* 0x00001006ff057984 */ /* 0x000e620008000800 */
[----:B------:R-:W-:Y:S01]  /*2ff0*/  IMAD.U32 R3, RZ, RZ, UR37 ;  /* 0x00000025ff037e24 */ /* 0x000fe2000f8e00ff */
[----:B------:R-:W-:-:S03]  /*3000*/  MOV R2, UR4 ;  /* 0x0000000400027c02 */ /* 0x000fc60008000f00 */
[----:B------:R-:W-:Y:S01]  /*3010*/  VIADD R3, R3, 0x120 ;  /* 0x0000012003037836 */ /* 0x000fe20000000000 */
[----:B-1----:R-:W-:-:S04]  /*3020*/  SHF.L.U32 R5, R5, 0x1f, RZ ;  /* 0x0000001f05057819 */ /* 0x002fc800000006ff */
[----:B------:R-:W1:Y:S02]  /*3030*/  SYNCS.PHASECHK.TRANS64.TRYWAIT P0, [UR6+0x8], R5 ;  /* 0x00000805ff0075a7 */ /* 0x000e640008001106 */
[----:B-1----:R-:W-:Y:S05]  /*3040*/  @P0 BRA `(.L_x_60) ;  /* 0x0000000000080947 */ /* 0x002fea0003800000 */
[----:B------:R-:W1:Y:S02]  /*3050*/  SYNCS.PHASECHK.TRANS64.TRYWAIT P0, [UR6+0x8], R5 ;  /* 0x00000805ff0075a7 */ /* 0x000e640008001106 */
[----:B-1----:R-:W-:Y:S05]  /*3060*/  @!P0 BRA `(.L_x_61) ;  /* 0x0000004c00608947 */ /* 0x002fea0003800000 */
.L_x_60:
[----:B-1----:R-:W-:Y:S01]  /*3070*/  HFMA2 R4, -RZ, RZ, 0, 5.9604644775390625e-08 ;  /* 0x00000001ff047431 */ /* 0x002fe200000001ff */
[----:B------:R-:W-:Y:S01]  /*3080*/  UPRMT UR7, UR4, 0x654, UR8 ;  /* 0x0000065404077896 */ /* 0x000fe20008000008 */
[----:B------:R-:W-:Y:S01]  /*3090*/  IMAD.MOV.U32 R7, RZ, RZ, 0xffff ;  /* 0x0000ffffff077424 */ /* 0x000fe200078e00ff */
[----:B------:R-:W-:Y:S01]  /*30a0*/  PRMT R2, R2, 0x654, R3 ;  /* 0x0000065402027816 */ /* 0x000fe20000000003 */
[----:B------:R-:W-:Y:S02]  /*30b0*/  IMAD.MOV.U32 R5, RZ, RZ, 0x4 ;  /* 0x00000004ff057424 */ /* 0x000fe400078e00ff */
[----:B------:R-:W-:Y:S01]  /*30c0*/  IMAD.SHL.U32 R9, R10, 0x20, RZ ;  /* 0x000000200a097824 */ /* 0x000fe200078e00ff */
[----:B------:R-:W-:Y:S02]  /*30d0*/  MOV R3, UR7 ;  /* 0x0000000700037c02 */ /* 0x000fe40008000f00 */
[-C--:B------:R-:W-:Y:S01]  /*30e0*/  SHF.L.U32 R7, R7, R10.reuse, RZ ;  /* 0x0000000a07077219 */ /* 0x080fe200000006ff */
[----:B------:R1:W-:Y:S01]  /*30f0*/  SYNCS.ARRIVE.TRANS64.RED RZ, [UR7], R5 ;  /* 0x00000005ffff79a7 */ /* 0x0003e20008000407 */
[----:B------:R-:W-:Y:S01]  /*3100*/  SHF.L.U32 R6, R4, R10, RZ ;  /* 0x0000000a04067219 */ /* 0x000fe200000006ff */
[----:B------:R1:W-:Y:S04]  /*3110*/  STS [UR37+0x120], R9 ;  /* 0x00012009ff007988 */ /* 0x0003e80008000825 */
[----:B------:R1:W-:Y:S04]  /*3120*/  STAS [R2.64], R10 ;  /* 0x0000000a02007dbd */ /* 0x0003e8000c0008ff */
[----:B------:R1:W-:Y:S04]  /*3130*/  ATOMS.OR RZ, [UR6+0x14], R7 ;  /* 0x00001407ffff798c */ /* 0x0003e8000b000006 */
[----:B------:R1:W-:Y:S04]  /*3140*/  ATOMS.OR RZ, [UR6+0x18], R6 ;  /* 0x00001806ffff798c */ /* 0x0003e8000b000006 */
[----:B------:R1:W-:Y:S02]  /*3150*/  ATOMS.XOR RZ, [UR6+0x10], R4 ;  /* 0x00001004ffff798c */ /* 0x0003e4000b800006 */
.L_x_57:
[----:B------:R-:W-:Y:S05]  /*3160*/  BSYNC B0 ;  /* 0x0000000000007941 */ /* 0x000fea0003800000 */
.L_x_56:
[----:B------:R-:W-:Y:S05]  /*3170*/  BRA.U UP0, `(.L_x_62) ;  /* 0x00000001006c7547 */ /* 0x000fea000b800000 */
[----:B------:R-:W-:-:S03]  /*3180*/  UMOV UR7, 0xffffffff ;  /* 0xffffffff00077882 */ /* 0x000fc60000000000 */
[----:B------:R-:W-:Y:S05]  /*3190*/  BRA.DIV UR7, `(.L_x_63) ;  /* 0x0000004e072c7947 */ /* 0x000fea000b800000 */
[----:B------:R-:W-:-:S13]  /*31a0*/  ELECT P6, URZ, PT ;  /* 0x0000000000ff782f */ /* 0x000fda00038c0000 */
.L_x_147:
[----:B------:R-:W-:Y:S05]  /*31b0*/  @!P6 BRA `(.L_x_62) ;  /* 0x00000000005ce947 */ /* 0x000fea0003800000 */
[----:B-1----:R-:W1:Y:S02]  /*31c0*/  LDS R3, [UR6+0x10] ;  /* 0x00001006ff037984 */ /* 0x002e640008000800 */
[----:B-1----:R-:W-:-:S04]  /*31d0*/  SHF.L.U32 R3, R3, 0x1f, RZ ;  /* 0x0000001f03037819 */ /* 0x002fc800000006ff */
[----:B------:R-:W1:Y:S02]  /*31e0*/  SYNCS.PHASECHK.TRANS64.TRYWAIT P0, [UR6+0x8], R3 ;  /* 0x00000803ff0075a7 */ /* 0x000e640008001106 */
[----:B-1----:R-:W-:Y:S05]  /*31f0*/  @P0 BRA `(.L_x_64) ;  /* 0x0000000000080947 */ /* 0x002fea0003800000 */
[----:B------:R-:W1:Y:S02]  /*3200*/  SYNCS.PHASECHK.TRANS64.TRYWAIT P0, [UR6+0x8], R3 ;  /* 0x00000803ff0075a7 */ /* 0x000e640008001106 */
[----:B-1----:R-:W-:Y:S05]  /*3210*/  @!P0 BRA `(.L_x_65) ;  /* 0x0000004c002c8947 */ /* 0x002fea0003800000 */
.L_x_64:
[----:B------:R-:W2:Y:S01]  /*3220*/  LDS R5, [UR37+0x120] ;  /* 0x00012025ff057984 */ /* 0x000ea20008000800 */
[----:B-1----:R-:W-:Y:S02]  /*3230*/  HFMA2 R2, -RZ, RZ, 0, 5.9604644775390625e-08 ;  /* 0x00000001ff027431 */ /* 0x002fe400000001ff */
[----:B------:R-:W-:Y:S01]  /*3240*/  IMAD.MOV.U32 R3, RZ, RZ, 0xffff ;  /* 0x0000ffffff037424 */ /* 0x000fe200078e00ff */
[----:B------:R-:W-:Y:S01]  /*3250*/  UPRMT UR7, UR4, 0x654, UR8 ;  /* 0x0000065404077896 */ /* 0x000fe20008000008 */
[----:B--2---:R-:W-:-:S03]  /*3260*/  IMAD.SHL.U32 R4, R5, 0x20, RZ ;  /* 0x0000002005047824 */ /* 0x004fc600078e00ff */
[-C--:B------:R-:W-:Y:S02]  /*3270*/  SHF.L.U32 R3, R3, R5.reuse, RZ ;  /* 0x0000000503037219 */ /* 0x080fe400000006ff */
[----:B------:R-:W-:Y:S01]  /*3280*/  SHF.L.U32 R5, R2, R5, RZ ;  /* 0x0000000502057219 */ /* 0x000fe200000006ff */
[----:B------:R2:W-:Y:S04]  /*3290*/  STS [UR37+0x120], R4 ;  /* 0x00012004ff007988 */ /* 0x0005e80008000825 */
[----:B------:R2:W-:Y:S04]  /*32a0*/  ATOMS.OR RZ, [UR6+0x14], R3 ;  /* 0x00001403ffff798c */ /* 0x0005e8000b000006 */
[----:B------:R2:W-:Y:S01]  /*32b0*/  ATOMS.OR RZ, [UR6+0x18], R5 ;  /* 0x00001805ffff798c */ /* 0x0005e2000b000006 */
[----:B------:R-:W-:Y:S03]  /*32c0*/  SYNCS.ARRIVE.TRANS64.RED.A1T0 RZ, [UR7], RZ ;  /* 0x000000ffffff79a7 */ /* 0x000fe60008100407 */
[----:B------:R2:W-:Y:S01]  /*32d0*/  ATOMS.XOR RZ, [UR6+0x10], R2 ;  /* 0x00001002ffff798c */ /* 0x0005e2000b800006 */
[----:B------:R-:W-:Y:S05]  /*32e0*/  BRA `(.L_x_62) ;  /* 0x0000000000107947 */ /* 0x000fea0003800000 */
.L_x_55:
[----:B------:R-:W-:-:S05]  /*32f0*/  MOV R2, 0xffffffff ;  /* 0xffffffff00027802 */ /* 0x000fca0000000f00 */
[----:B------:R1:W-:Y:S02]  /*3300*/  STS [UR37+0x120], R2 ;  /* 0x00012002ff007988 */ /* 0x0003e40008000825 */
[----:B-1----:R-:W-:Y:S02]  /*3310*/  MOV R2, 0x3330 ;  /* 0x0000333000027802 */ /* 0x002fe40000000f00 */
[----:B-----5:R-:W-:Y:S05]  /*3320*/  CALL.REL.NOINC `($__internal_1_$__cuda_sm10x_tcgen05_guardrail_trap_phase_invalid_during_alloc) ;  /* 0x00000050008c7944 */ /* 0x020fea0003c00000 */
.L_x_62:
[----:B------:R-:W-:Y:S05]  /*3330*/  WARPSYNC.ALL ;  /* 0x0000000000007948 */ /* 0x000fea0003800000 */
[----:B------:R-:W3:Y:S01]  /*3340*/  S2UR UR7, SR_CgaCtaId ;  /* 0x00000000000779c3 */ /* 0x000ee20000008800 */
[----:B------:R-:W-:Y:S01]  /*3350*/  UMOV UR6, 0x400 ;  /* 0x0000040000067882 */ /* 0x000fe20000000000 */
[----:B------:R-:W-:-:S06]  /*3360*/  NOP ;  /* 0x0000000000007918 */ /* 0x000fcc0000000000 */
[----:B------:R-:W-:Y:S06]  /*3370*/  BAR.ARV 0x6, 0xa0 ;  /* 0x0182800000007b1d */ /* 0x000fec0000002000 */
[----:B------:R-:W4:Y:S01]  /*3380*/  LDCU UR8, c[0x0][0x38c] ;  /* 0x00007180ff0877ac */ /* 0x000f220008000800 */
[----:B------:R-:W-:Y:S01]  /*3390*/  LOP3.LUT R0, R0, 0xffff, RZ, 0xc0, !PT ;  /* 0x0000ffff00007812 */ /* 0x000fe200078ec0ff */
[----:B-1----:R-:W-:Y:S01]  /*33a0*/  IMAD.MOV.U32 R9, RZ, RZ, 0x1 ;  /* 0x00000001ff097424 */ /* 0x002fe200078e00ff */
[----:B------:R-:W-:Y:S01]  /*33b0*/  LOP3.LUT R8, R8, 0xffff, RZ, 0xc0, !PT ;  /* 0x0000ffff08087812 */ /* 0x000fe200078ec0ff */
[----:B------:R-:W-:Y:S01]  /*33c0*/  UMOV UR19, URZ ;  /* 0x000000ff00137c82 */ /* 0x000fe20008000000 */
[----:B------:R-:W-:Y:S01]  /*33d0*/  R2UR UR10, R0 ;  /* 0x00000000000a72ca */ /* 0x000fe200000e0000 */
[----:B------:R-:W-:Y:S01]  /*33e0*/  UMOV UR18, URZ ;  /* 0x000000ff00127c82 */ /* 0x000fe20008000000 */
[----:B------:R-:W-:Y:S01]  /*33f0*/  R2UR UR11, R8 ;  /* 0x00000000080b72ca */ /* 0x000fe200000e0000 */
[----:B------:R-:W-:Y:S01]  /*3400*/  IMAD.MOV.U32 R8, RZ, RZ, RZ ;  /* 0x000000ffff087224 */ /* 0x000fe200078e00ff */
[----:B------:R-:W-:Y:S01]  /*3410*/  UMOV UR17, URZ ;  /* 0x000000ff00117c82 */ /* 0x000fe20008000000 */
[----:B---3--:R-:W-:-:S02]  /*3420*/  ULEA UR7, UR7, UR6, 0x18 ;  /* 0x0000000607077291 */ /* 0x008fc4000f8ec0ff */
[----:B------:R-:W-:Y:S02]  /*3430*/  UISETP.NE.AND UP2, UPT, UR5, URZ, UPT ;  /* 0x000000ff0500728c */ /* 0x000fe4000bf45270 */
[----:B------:R-:W-:Y:S02]  /*3440*/  UIADD3 UR12, UPT, UPT, UR7, 0x6400, URZ ;  /* 0x00006400070c7890 */ /* 0x000fe4000fffe0ff */
[----:B------:R-:W-:Y:S02]  /*3450*/  UIADD3 UR13, UPT, UPT, UR7, 0x12400, URZ ;  /* 0x00012400070d7890 */ /* 0x000fe4000fffe0ff */
[----:B----4-:R-:W-:Y:S01]  /*3460*/  UIADD3 UR8, UPT, UPT, UR8, 0x3f, URZ ;  /* 0x0000003f08087890 */ /* 0x010fe2000fffe0ff */
[----:B--2---:R-:W1:Y:S01]  /*3470*/  LDS R2, [UR7+0x120] ;  /* 0x00012007ff027984 */ /* 0x004e620008000800 */
[----:B------:R-:W-:Y:S02]  /*3480*/  USHF.R.U32.HI UR12, URZ, 0x4, UR12 ;  /* 0x00000004ff0c7899 */ /* 0x000fe4000801160c */
[----:B------:R-:W-:-:S02]  /*3490*/  USHF.R.S32.HI UR6, URZ, 0x1f, UR8 ;  /* 0x0000001fff067899 */ /* 0x000fc40008011408 */
[----:B------:R-:W-:Y:S02]  /*34a0*/  USHF.R.U32.HI UR13, URZ, 0x4, UR13 ;  /* 0x00000004ff0d7899 */ /* 0x000fe4000801160d */
[----:B------:R-:W-:Y:S02]  /*34b0*/  ULEA.HI UR6, UR6, UR8, URZ, 0x6 ;  /* 0x0000000806067291 */ /* 0x000fe4000f8f30ff */
[----:B------:R-:W-:Y:S02]  /*34c0*/  ULOP3.LUT UR12, UR12, 0x3fff, URZ, 0xc0, !UPT ;  /* 0x00003fff0c0c7892 */ /* 0x000fe4000f8ec0ff */
[----:B------:R-:W-:Y:S02]  /*34d0*/  USHF.R.S32.HI UR6, URZ, 0x6, UR6 ;  /* 0x00000006ff067899 */ /* 0x000fe40008011406 */
[----:B------:R-:W-:Y:S02]  /*34e0*/  ULOP3.LUT UR13, UR13, 0x3fff, URZ, 0xc0, !UPT ;  /* 0x00003fff0d0d7892 */ /* 0x000fe4000f8ec0ff */
[----:B------:R-:W-:Y:S01]  /*34f0*/  UISETP.LT.AND UP0, UPT, UR6, 0x1, UPT ;  /* 0x000000010600788c */ /* 0x000fe2000bf01270 */
[----:B------:R-:W-:Y:S01]  /*3500*/  UMOV UR36, 0x0 ;  /* 0x0000000000247882 */ /* 0x000fe20000000000 */
        /* <DEDUP_REMOVED lines=9> */
[----:B------:R-:W-:-:S02]  /*35a0*/  ULOP3.LUT UR12, UR12, 0x10000, URZ, 0xfc, !UPT ;  /* 0x000100000c0c7892 */ /* 0x000fc4000f8efcff */
[----:B------:R-:W-:Y:S02]  /*35b0*/  ULOP3.LUT UR13, UR13, 0x10000, URZ, 0xfc, !UPT ;  /* 0x000100000d0d7892 */ /* 0x000fe4000f8efcff */
[----:B------:R-:W-:Y:S01]  /*35c0*/  USEL UR20, UR6, 0x1, !UP0 ;  /* 0x0000000106147887 */ /* 0x000fe2000c000000 */
[----:B------:R-:W-:Y:S01]  /*35d0*/  UMOV UR26, 0x0 ;  /* 0x00000000001a7882 */ /* 0x000fe20000000000 */
[----:B------:R-:W-:Y:S01]  /*35e0*/  UMOV UR27, 0x8100910 ;  /* 0x08100910001b7882 */ /* 0x000fe20000000000 */
[----:B------:R-:W-:Y:S01]  /*35f0*/  UMOV UR24, 0x0 ;  /* 0x0000000000187882 */ /* 0x000fe20000000000 */
[----:B------:R-:W-:Y:S01]  /*3600*/  UMOV UR25, 0x8100910 ;  /* 0x0810091000197882 */ /* 0x000fe20000000000 */
[----:B------:R-:W-:Y:S01]  /*3610*/  UMOV UR22, 0x0 ;  /* 0x0000000000167882 */ /* 0x000fe20000000000 */
[----:B------:R-:W-:Y:S01]  /*3620*/  UMOV UR23, 0x8100910 ;  /* 0x0810091000177882 */ /* 0x000fe20000000000 */
[----:B-1----:R-:W-:Y:S02]  /*3630*/  R2UR UR21, R2 ;  /* 0x00000000021572ca */ /* 0x002fe400000e0000 */
[----:B------:R-:W-:-:S13]  /*3640*/  CS2R R2, SRZ ;  /* 0x0000000000027805 */ /* 0x000fda000001ff00 */
.L_x_73:
[C---:B------:R-:W-:Y:S02]  /*3650*/  LEA R0, R8.reuse, UR7, 0x3 ;  /* 0x0000000708007c11 */ /* 0x040fe4000f8e18ff */
[----:B------:R-:W-:Y:S02]  /*3660*/  SHF.L.U32 R4, R3, 0x1f, RZ ;  /* 0x0000001f03047819 */ /* 0x000fe400000006ff */
[----:B------:R-:W-:Y:S02]  /*3670*/  LEA R5, R8, UR7, 0x4 ;  /* 0x0000000708057c11 */ /* 0x000fe4000f8e20ff */
[----:B------:R-:W1:Y:S02]  /*3680*/  SYNCS.PHASECHK.TRANS64.TRYWAIT P0, [R0+URZ+0x70], R4 ;  /* 0x00007004000075a7 */ /* 0x000e6400080011ff */
[----:B-1-3--:R-:W-:Y:S05]  /*3690*/  @!P0 BRA `(.L_x_66) ;  /* 0x0000004800248947 */ /* 0x00afea0003800000 */
.L_x_148:
[----:B-1----:R-:W1:Y:S01]  /*36a0*/  LDS.128 R4, [R5+0x100] ;  /* 0x0001000005047984 */ /* 0x002e620000000c00 */
[----:B------:R-:W-:Y:S02]  /*36b0*/  VIADD R0, R0, 0x80 ;  /* 0x0000008000007836 */ /* 0x000fe40000000000 */
[----:B------:R-:W-:Y:S01]  /*36c0*/  VIADD R8, R8, 0x1 ;  /* 0x0000000108087836 */ /* 0x000fe20000000000 */
[----:B------:R-:W-:Y:S01]  /*36d0*/  @!PT LDS RZ, [RZ] ;  /* 0x00000000fffff984 */ /* 0x000fe20000000800 */
[----:B------:R-:W-:Y:S01]  /*36e0*/  @!PT LDS RZ, [RZ] ;  /* 0x00000000fffff984 */ /* 0x000fe20000000800 */
[----:B------:R-:W-:Y:S01]  /*36f0*/  @!PT LDS RZ, [RZ] ;  /* 0x00000000fffff984 */ /* 0x000fe20000000800 */
[----:B------:R-:W-:Y:S01]  /*3700*/  @!PT LDS RZ, [RZ] ;  /* 0x00000000fffff984 */ /* 0x000fe20000000800 */
[----:B------:R2:W-:Y:S06]  /*3710*/  MEMBAR.ALL.CTA ;  /* 0x0000000000007992 */ /* 0x0005ec0000008000 */
[----:B--2---:R-:W2:Y:S01]  /*3720*/  FENCE.VIEW.ASYNC.S ;  /* 0x00000000000073c6 */ /* 0x004ea20000000000 */
[----:B------:R-:W-:-:S04]  /*3730*/  PRMT R0, RZ, 0x654, R0 ;  /* 0x00000654ff007816 */ /* 0x000fc80000000000 */
[----:B--2---:R2:W-:Y:S01]  /*3740*/  SYNCS.ARRIVE.TRANS64.RED.A1T0 RZ, [R0+URZ], RZ ;  /* 0x000000ff00ff79a7 */ /* 0x0045e200081004ff */
[----:B-1----:R-:W-:Y:S01]  /*3750*/  LOP3.LUT P1, RZ, R6, 0x1, RZ, 0xc0, !PT ;  /* 0x0000000106ff7812 */ /* 0x002fe2000782c0ff */
[----:B--2---:R-:W-:-:S12]  /*3760*/  BRA.U UP2, `(.L_x_67) ;  /* 0x0000000502587547 */ /* 0x004fd8000b800000 */
[----:B------:R-:W1:Y:S01]  /*3770*/  LDCU UR8, c[0x0][0x38c] ;  /* 0x00007180ff0877ac */ /* 0x000e620008000800 */
[----:B------:R-:W-:Y:S02]  /*3780*/  PLOP3.LUT P2, PT, PT, PT, PT, 0x80, 0x8 ;  /* 0x000000000008781c */ /* 0x000fe40003f4f070 */
[----:B------:R-:W-:Y:S01]  /*3790*/  SHF.L.U32 R4, R9, 0x1f, RZ ;  /* 0x0000001f09047819 */ /* 0x000fe200000006ff */
[----:B-1----:R-:W-:Y:S02]  /*37a0*/  UISETP.GE.AND UP0, UPT, UR8, 0x1, UPT ;  /* 0x000000010800788c */ /* 0x002fe4000bf06270 */
[----:B------:R-:W-:-:S04]  /*37b0*/  ULEA UR8, UR19, UR7, 0x3 ;  /* 0x0000000713087291 */ /* 0x000fc8000f8e18ff */
[----:B------:R-:W-:-:S05]  /*37c0*/  PLOP3.LUT P0, PT, PT, PT, UP0, 0x80, 0x8 ;  /* 0x000000000008781c */ /* 0x000fca0003f0f008 */
[----:B------:R-:W-:-:S08]  /*37d0*/  @UP0 ULEA UR9, UR18, UR7, 0x3 ;  /* 0x0000000712090291 */ /* 0x000fd0000f8e18ff */
[----:B------:R-:W-:-:S04]  /*37e0*/  @P0 SHF.L.U32 R0, R2, 0x1f, RZ ;  /* 0x0000001f02000819 */ /* 0x000fc800000006ff */
[----:B------:R1:W2:Y:S01]  /*37f0*/  @P0 SYNCS.PHASECHK.TRANS64.TRYWAIT P2, [UR9], R0 ;  /* 0x00000000ff0005a7 */ /* 0x0002a20008041109 */
[----:B------:R-:W-:Y:S01]  /*3800*/  ULEA UR9, UR19, UR21, 0x5 ;  /* 0x0000001513097291 */ /* 0x000fe2000f8e28ff */
[----:B------:R-:W3:Y:S02]  /*3810*/  SYNCS.PHASECHK.TRANS64.TRYWAIT P0, [UR8+0xb0], R4 ;  /* 0x0000b004ff0075a7 */ /* 0x000ee40008001108 */
[----:B-123--:R-:W-:Y:S09]  /*3820*/  @!P0 BRA `(.L_x_68) ;  /* 0x0000004400d48947 */ /* 0x00eff20003800000 */
.L_x_150:
[----:B------:R-:W-:Y:S01]  /*3830*/  UMOV UR16, UR17 ;  /* 0x0000001100107c82 */ /* 0x000fe20008000000 */
[----:B------:R-:W-:Y:S05]  /*3840*/  BRA.U !UP0, `(.L_x_69) ;  /* 0x0000000508107547 */ /* 0x000fea000b800000 */
[----:B------:R-:W-:Y:S02]  /*3850*/  UIADD3 UR16, UPT, UPT, UR20, UR17, URZ ;  /* 0x0000001114107290 */ /* 0x000fe4000fffe0ff */
[----:B------:R-:W-:Y:S01]  /*3860*/  UPLOP3.LUT UP3, UPT, UPT, UPT, UPT, 0x40, 0x4 ;  /* 0x000000000004789c */ /* 0x000fe20003f6e870 */
[----:B------:R-:W-:Y:S01]  /*3870*/  UMOV UR15, UR6 ;  /* 0x00000006000f7c82 */ /* 0x000fe20008000000 */
[----:B------:R-:W-:-:S09]  /*3880*/  UMOV UR58, UR18 ;  /* 0x00000012003a7c82 */ /* 0x000fd20008000000 */
.L_x_72:
[----:B--2---:R-:W-:Y:S01]  /*3890*/  ULEA UR14, UR58, UR7, 0x3 ;  /* 0x000000073a0e7291 */ /* 0x004fe2000f8e18ff */
[----:B---3--:R-:W-:Y:S11]  /*38a0*/  @P2 BRA `(.L_x_70) ;  /* 0x00000000000c2947 */ /* 0x008ff60003800000 */
[----:B-1----:R-:W-:Y:S04]  /*38b0*/  SHF.L.U32 R4, R2, 0x1f, RZ ;  /* 0x0000001f02047819 */ /* 0x002fe800000006ff */
[----:B------:R-:W1:Y:S02]  /*38c0*/  SYNCS.PHASECHK.TRANS64.TRYWAIT P0, [UR14], R4 ;  /* 0x00000004ff0075a7 */ /* 0x000e64000800110e */
[----:B-1----:R-:W-:Y:S05]  /*38d0*/  @!P0 BRA `(.L_x_71) ;  /* 0x0000004400c08947 */ /* 0x002fea0003800000 */
.L_x_70:
[----:B------:R-:W-:Y:S01]  /*38e0*/  UISETP.NE.AND UP0, UPT, UR15, 0x1, UPT ;  /* 0x000000010f00788c */ /* 0x000fe2000bf05270 */
[----:B------:R-:W-:Y:S01]  /*38f0*/  PLOP3.LUT P2, PT, PT, PT, PT, 0x80, 0x8 ;  /* 0x000000000008781c */ /* 0x000fe20003f4f070 */
[----:B------:R-:W-:Y:S02]  /*3900*/  UIADD3 UR18, UPT, UPT, UR58, 0x1, URZ ;  /* 0x000000013a127890 */ /* 0x000fe4000fffe0ff */
[----:B------:R-:W-:Y:S02]  /*3910*/  ULEA UR68, UR58, UR13, 0x9 ;  /* 0x0000000d3a447291 */ /* 0x000fe4000f8e48ff */
[----:B------:R-:W-:Y:S01]  /*3920*/  UISETP.NE.AND UP1, UPT, UR18, 0x3, UPT ;  /* 0x000000031200788c */ /* 0x000fe2000bf25270 */
[----:B------:R-:W-:Y:S01]  /*3930*/  PLOP3.LUT P0, PT, PT, PT, UP0, 0x80, 0x8 ;  /* 0x000000000008781c */ /* 0x000fe20003f0f008 */
[----:B------:R-:W-:Y:S02]  /*3940*/  ULEA UR66, UR58, UR12, 0xa ;  /* 0x0000000c3a427291 */ /* 0x000fe4000f8e50ff */
[----:B------:R-:W-:Y:S02]  /*3950*/  USEL UR39, URZ, 0x1, UP1 ;  /* 0x00000001ff277887 */ /* 0x000fe40008800000 */
[----:B------:R-:W-:Y:S02]  /*3960*/  USEL UR18, UR18, URZ, UP1 ;  /* 0x000000ff12127287 */ /* 0x000fe40008800000 */
[----:B------:R-:W-:Y:S02]  /*3970*/  UIADD3 UR64, UPT, UPT, UR68, 0x2, URZ ;  /* 0x0000000244407890 */ /* 0x000fe4000fffe0ff */
[----:B------:R-:W-:Y:S01]  /*3980*/  @UP0 ULEA UR38, UR18, UR7, 0x3 ;  /* 0x0000000712260291 */ /* 0x000fe2000f8e18ff */
[----:B------:R-:W-:Y:S01]  /*3990*/  LOP3.LUT R2, R2, UR39, RZ, 0x3c, !PT ;  /* 0x0000002702027c12 */ /* 0x000fe2000f8e3cff */
[----:B------:R-:W-:Y:S02]  /*39a0*/  UIADD3 UR62, UPT, UPT, UR66, 0x2, URZ ;  /* 0x00000002423e7890 */ /* 0x000fe4000fffe0ff */
[----:B------:R-:W-:Y:S01]  /*39b0*/  UIADD3 UR60, UPT, UPT, UR68, 0x4, URZ ;  /* 0x00000004443c7890 */ /* 0x000fe2000fffe0ff */
[----:B-1----:R-:W-:Y:S01]  /*39c0*/  @P0 SHF.L.U32 R0, R2, 0x1f, RZ ;  /* 0x0000001f02000819 */ /* 0x002fe200000006ff */
[----:B------:R-:W-:Y:S02]  /*39d0*/  UIADD3 UR58, UPT, UPT, UR66, 0x4, URZ ;  /* 0x00000004423a7890 */ /* 0x000fe4000fffe0ff */
[----:B------:R-:W-:Y:S01]  /*39e0*/  UIADD3 UR56, UPT, UPT, UR68, 0x6, URZ ;  /* 0x0000000644387890 */ /* 0x000fe2000fffe0ff */
[----:B------:R2:W3:Y:S01]  /*39f0*/  @P0 SYNCS.PHASECHK.TRANS64.TRYWAIT P2, [UR38], R0 ;  /* 0x00000000ff0005a7 */ /* 0x0004e20008041126 */
[----:B------:R-:W-:Y:S02]  /*3a00*/  UIADD3 UR54, UPT, UPT, UR66, 0x6, URZ ;  /* 0x0000000642367890 */ /* 0x000fe4000fffe0ff */
        /* <DEDUP_REMOVED lines=10> */
[----:B------:R-:W-:Y:S02]  /*3ab0*/  UIADD3 UR15, UPT, UPT, UR15, -0x1, URZ ;  /* 0xffffffff0f0f7890 */ /* 0x000fe4000fffe0ff */
[----:B------:R-:W-:Y:S01]  /*3ac0*/  UISETP.NE.AND UP0, UPT, UR17, UR16, UPT ;  /* 0x000000101100728c */ /* 0x000fe2000bf05270 */
[----:B------:R-:W-:Y:S01]  /*3ad0*/  UMOV UR69, 0x40004040 ;  /* 0x4000404000457882 */ /* 0x000fe20000000000 */
[----:B------:R-:W-:Y:S01]  /*3ae0*/  UMOV UR67, 0x40004040 ;  /* 0x4000404000437882 */ /* 0x000fe20000000000 */
[----:B------:R-:W-:Y:S01]  /*3af0*/  UMOV UR65, 0x40004040 ;  /* 0x4000404000417882 */ /* 0x000fe20000000000 */
[----:B------:R-:W-:Y:S01]  /*3b00*/  UTCHMMA.2CTA gdesc[UR66], gdesc[UR68], tmem[UR9], tmem[UR36], idesc[UR37], UP3 ;  /* 0x00ff2444420075ea */ /* 0x000fe20009a00009 */
[----:B------:R-:W-:Y:S01]  /*3b10*/  UPLOP3.LUT UP3, UPT, UPT, UPT, UPT, 0x80, 0x8 ;  /* 0x000000000008789c */ /* 0x000fe20003f6f070 */
[----:B------:R-:W-:Y:S01]  /*3b20*/  UMOV UR63, 0x40004040 ;  /* 0x40004040003f7882 */ /* 0x000fe20000000000 */
[----:B------:R-:W-:Y:S01]  /*3b30*/  UMOV UR61, 0x40004040 ;  /* 0x40004040003d7882 */ /* 0x000fe20000000000 */
[----:B------:R-:W-:Y:S01]  /*3b40*/  UTCHMMA.2CTA gdesc[UR62], gdesc[UR64], tmem[UR9], tmem[UR34], idesc[UR35], UPT ;  /* 0x00ff22403e0075ea */ /* 0x000fe2000ba00009 */
[----:B------:R-:W-:Y:S01]  /*3b50*/  UMOV UR59, 0x40004040 ;  /* 0x40004040003b7882 */ /* 0x000fe20000000000 */
[----:B------:R-:W-:Y:S01]  /*3b60*/  UMOV UR57, 0x40004040 ;  /* 0x4000404000397882 */ /* 0x000fe20000000000 */
[----:B------:R1:W-:Y:S01]  /*3b70*/  UTCHMMA.2CTA gdesc[UR58], gdesc[UR60], tmem[UR9], tmem[UR32], idesc[UR33], UPT ;  /* 0x00ff203c3a0075ea */ /* 0x0003e2000ba00009 */
        /* <DEDUP_REMOVED lines=11> */
[----:B------:R-:W-:Y:S01]  /*3c30*/  UMOV UR39, 0x40004040 ;  /* 0x4000404000277882 */ /* 0x000fe20000000000 */
[----:B------:R2:W-:Y:S01]  /*3c40*/  UTCHMMA.2CTA gdesc[UR42], gdesc[UR44], tmem[UR9], tmem[UR24], idesc[UR25], UPT ;  /* 0x00ff182c2a0075ea */ /* 0x0005e2000ba00009 */
[----:B------:R2:W-:Y:S01]  /*3c50*/  UTCHMMA.2CTA gdesc[UR38], gdesc[UR40], tmem[UR9], tmem[UR22], idesc[UR23], UPT ;  /* 0x00ff1628260075ea */ /* 0x0005e2000ba00009 */
[----:B------:R2:W-:Y:S01]  /*3c60*/  UTCBAR.2CTA.MULTICAST [UR14], URZ, UR11 ;  /* 0x000000ff0e0073e9 */ /* 0x0005e2000820080b */
[----:B-1----:R-:W-:Y:S01]  /*3c70*/  UMOV UR58, UR18 ;  /* 0x00000012003a7c82 */ /* 0x002fe20008000000 */
[----:B------:R-:W-:Y:S05]  /*3c80*/  BRA.U UP0, `(.L_x_72) ;  /* 0xfffffffd00007547 */ /* 0x000fea000b83ffff */
.L_x_69:
[----:B------:R-:W-:Y:S01]  /*3c90*/  UIADD3 UR8, UPT, UPT, UR8, 0x90, URZ ;  /* 0x0000009008087890 */ /* 0x000fe2000fffe0ff */
[----:B------:R-:W-:-:S08]  /*3ca0*/  UMOV UR17, UR16 ;  /* 0x0000001000117c82 */ /* 0x000fd00008000000 */
[----:B------:R4:W-:Y:S01]  /*3cb0*/  UTCBAR.2CTA.MULTICAST [UR8], URZ, UR10 ;  /* 0x000000ff080073e9 */ /* 0x0009e2000820080a */
[----:B------:R-:W-:Y:S02]  /*3cc0*/  NOP ;  /* 0x0000000000007918 */ /* 0x000fe40000000000 */
.L_x_67:
[----:B------:R-:W-:Y:S01]  /*3cd0*/  UIADD3 UR19, UPT, UPT, UR19, 0x1, URZ ;  /* 0x0000000113137890 */ /* 0x000fe2000fffe0ff */
[----:B------:R-:W-:-:S03]  /*3ce0*/  ISETP.NE.AND P0, PT, R8, 0x2, PT ;  /* 0x000000020800780c */ /* 0x000fc60003f05270 */
[----:B------:R-:W-:Y:S01]  /*3cf0*/  UISETP.NE.AND UP0, UPT, UR19, 0x4, UPT ;  /* 0x000000041300788c */ /* 0x000fe2000bf05270 */
[----:B-12---:R-:W-:Y:S02]  /*3d00*/  SEL R0, RZ, 0x1, P0 ;  /* 0x00000001ff007807 */ /* 0x006fe40000000000 */
[----:B------:R-:W-:Y:S01]  /*3d10*/  SEL R8, R8, RZ, P0 ;  /* 0x000000ff08087207 */ /* 0x000fe20000000000 */
[----:B----4-:R-:W-:Y:S01]  /*3d20*/  USEL UR8, URZ, 0x1, UP0 ;  /* 0x00000001ff087887 */ /* 0x010fe20008000000 */
[----:B------:R-:W-:Y:S01]  /*3d30*/  LOP3.LUT R3, R3, R0, RZ, 0x3c, !PT ;  /* 0x0000000003037212 */ /* 0x000fe200078e3cff */
[----:B------:R-:W-:-:S04]  /*3d40*/  USEL UR19, UR19, URZ, UP0 ;  /* 0x000000ff13137287 */ /* 0x000fc80008000000 */
[----:B------:R-:W-:Y:S01]  /*3d50*/  LOP3.LUT R9, R9, UR8, RZ, 0x3c, !PT ;  /* 0x0000000809097c12 */ /* 0x000fe2000f8e3cff */
[----:B------:R-:W-:Y:S07]  /*3d60*/  @P1 BRA `(.L_x_73) ;  /* 0xfffffff800381947 */ /* 0x000fee000383ffff */
[----:B------:R-:W1:Y:S01]  /*3d70*/  S2UR UR6, SR_CgaCtaId ;  /* 0x00000000000679c3 */ /* 0x000e620000008800 */
[----:B------:R-:W-:Y:S01]  /*3d80*/  ELECT P0, URZ, PT ;  /* 0x0000000000ff782f */ /* 0x000fe20003800000 */
[----:B------:R-:W-:Y:S01]  /*3d90*/  HFMA2 R0, -RZ, RZ, 0, 5.9604644775390625e-08 ;  /* 0x00000001ff007431 */ /* 0x000fe200000001ff */
[----:B------:R-:W-:-:S05]  /*3da0*/  UMOV UR8, 0x40 ;  /* 0x0000004000087882 */ /* 0x000fca0000000000 */
[----:B------:R-:W-:Y:S01]  /*3db0*/  UVIRTCOUNT.DEALLOC.SMPOOL 0x80 ;  /* 0x000000800000784c */ /* 0x000fe20000000000 */
[----:B------:R-:W-:Y:S02]  /*3dc0*/  UISETP.NE.AND UP0, UPT, UR5, URZ, UPT ;  /* 0x000000ff0500728c */ /* 0x000fe4000bf05270 */
[----:B-1----:R-:W-:-:S09]  /*3dd0*/  ULEA UR6, UR6, UR8, 0x18 ;  /* 0x0000000806067291 */ /* 0x002fd2000f8ec0ff */
[----:B------:R1:W-:Y:S01]  /*3de0*/  @P0 STS.U8 [UR6+0x1c], R0 ;  /* 0x00001c00ff000988 */ /* 0x0003e20008000006 */
[----:B------:R-:W-:Y:S05]  /*3df0*/  BRA.U UP0, `(.L_x_74) ;  /* 0x0000000100a07547 */ /* 0x000fea000b800000 */
[----:B------:R-:W-:Y:S01]  /*3e00*/  UIADD3 UR5, UPT, UPT, UR7, 0xb0, URZ ;  /* 0x000000b007057890 */ /* 0x000fe2000fffe0ff */
[----:B------:R-:W-:-:S03]  /*3e10*/  SHF.L.U32 R2, R9, 0x1f, RZ ;  /* 0x0000001f09027819 */ /* 0x000fc600000006ff */
[----:B------:R-:W-:-:S09]  /*3e20*/  ULEA UR8, UR19, UR5, 0x3 ;  /* 0x0000000513087291 */ /* 0x000fd2000f8e18ff */
[----:B------:R-:W2:Y:S02]  /*3e30*/  SYNCS.PHASECHK.TRANS64.TRYWAIT P0, [UR8], R2 ;  /* 0x00000002ff0075a7 */ /* 0x000ea40008001108 */
[----:B--2---:R-:W-:Y:S05]  /*3e40*/  @!P0 BRA `(.L_x_75) ;  /* 0x00000040007c8947 */ /* 0x004fea0003800000 */
.L_x_153:
[----:B------:R-:W-:-:S04]  /*3e50*/  UIADD3 UR9, UPT, UPT, UR19, 0x1, URZ ;  /* 0x0000000113097890 */ /* 0x000fc8000fffe0ff */
[----:B------:R-:W-:-:S04]  /*3e60*/  UISETP.NE.AND UP1, UPT, UR9, 0x4, UPT ;  /* 0x000000040900788c */ /* 0x000fc8000bf25270 */
[----:B------:R-:W-:Y:S02]  /*3e70*/  USEL UR10, URZ, 0x1, UP1 ;  /* 0x00000001ff0a7887 */ /* 0x000fe40008800000 */
[----:B------:R-:W-:-:S04]  /*3e80*/  USEL UR9, UR9, URZ, UP1 ;  /* 0x000000ff09097287 */ /* 0x000fc80008800000 */
[----:B------:R-:W-:Y:S01]  /*3e90*/  ULEA UR8, UR9, UR5, 0x3 ;  /* 0x0000000509087291 */ /* 0x000fe2000f8e18ff */
[----:B-1----:R-:W-:-:S04]  /*3ea0*/  LOP3.LUT R2, R9, UR10, RZ, 0x3c, !PT ;  /* 0x0000000a09027c12 */ /* 0x002fc8000f8e3cff */
[----:B------:R-:W-:-:S04]  /*3eb0*/  SHF.L.U32 R3, R2, 0x1f, RZ ;  /* 0x0000001f02037819 */ /* 0x000fc800000006ff */
[----:B------:R-:W1:Y:S02]  /*3ec0*/  SYNCS.PHASECHK.TRANS64.TRYWAIT P0, [UR8], R3 ;  /* 0x00000003ff0075a7 */ /* 0x000e640008001108 */
[----:B-1----:R-:W-:Y:S05]  /*3ed0*/  @!P0 BRA `(.L_x_76) ;  /* 0x0000004000708947 */ /* 0x002fea0003800000 */
.L_x_155:
        /* <DEDUP_REMOVED lines=9> */
.L_x_157:
[----:B------:R-:W-:-:S04]  /*3f70*/  UIADD3 UR9, UPT, UPT, UR9, 0x1, URZ ;  /* 0x0000000109097890 */ /* 0x000fc8000fffe0ff */
[----:B------:R-:W-:-:S04]  /*3f80*/  UISETP.NE.AND UP1, UPT, UR9, 0x4, UPT ;  /* 0x000000040900788c */ /* 0x000fc8000bf25270 */
[----:B------:R-:W-:Y:S02]  /*3f90*/  USEL UR8, URZ, 0x1, UP1 ;  /* 0x00000001ff087887 */ /* 0x000fe40008800000 */
[----:B------:R-:W-:-:S04]  /*3fa0*/  USEL UR9, UR9, URZ, UP1 ;  /* 0x000000ff09097287 */ /* 0x000fc80008800000 */
[----:B------:R-:W-:Y:S01]  /*3fb0*/  ULEA UR9, UR9, UR5, 0x3 ;  /* 0x0000000509097291 */ /* 0x000fe2000f8e18ff */
[----:B------:R-:W-:-:S04]  /*3fc0*/  LOP3.LUT R2, R2, UR8, RZ, 0x3c, !PT ;  /* 0x0000000802027c12 */ /* 0x000fc8000f8e3cff */
[----:B------:R-:W-:Y:S01]  /*3fd0*/  SHF.L.U32 R2, R2, 0x1f, RZ ;  /* 0x0000001f02027819 */ /* 0x000fe200000006ff */
[----:B-1----:R-:W-:-:S04]  /*3fe0*/  IMAD.U32 R0, RZ, RZ, UR9 ;  /* 0x00000009ff007e24 */ /* 0x002fc8000f8e00ff */
[----:B------:R1:W2:Y:S03]  /*3ff0*/  SYNCS.PHASECHK.TRANS64.TRYWAIT P0, [R0+URZ], R2 ;  /* 0x00000002000075a7 */ /* 0x0002a600080011ff */
[----:B--2---:R-:W-:Y:S05]  /*4000*/  @!P0 NANOSLEEP.SYNCS 0x989680 ;  /* 0x009896800000895d */ /* 0x004fea0003900000 */
[----:B------:R-:W2:Y:S02]  /*4010*/  @!P0 SYNCS.PHASECHK.TRANS64 P0, [R0+URZ], R2 ;  /* 0x00000002000085a7 */ /* 0x000ea400080010ff */
[----:B--2---:R-:W-:Y:S05]  /*4020*/  @P0 BRA `(.L_x_78) ;  /* 0x0000000000200947 */ /* 0x004fea0003800000 */
.L_x_79:
[----:B--2---:R2:W4:Y:S02]  /*4030*/  SYNCS.PHASECHK.TRANS64.TRYWAIT P0, [R0+URZ], R2 ;  /* 0x00000002000075a7 */ /* 0x00452400080011ff */
[----:B----4-:R-:W-:Y:S05]  /*4040*/  @!P0 NANOSLEEP.SYNCS 0x989680 ;  /* 0x009896800000895d */ /* 0x010fea0003900000 */
[----:B------:R-:W4:Y:S02]  /*4050*/  @!P0 SYNCS.PHASECHK.TRANS64 P0, [R0+URZ], R2 ;  /* 0x00000002000085a7 */ /* 0x000f2400080010ff */
[----:B----4-:R-:W-:Y:S05]  /*4060*/  @!P0 BRA `(.L_x_79) ;  /* 0xfffffffc00f08947 */ /* 0x010fea000383ffff */
[----:B------:R-:W-:Y:S05]  /*4070*/  BRA `(.L_x_78) ;  /* 0x00000000000c7947 */ /* 0x000fea0003800000 */
.L_x_74:
[----:B------:R-:W-:-:S04]  /*4080*/  UIADD3 UR5, UPT, UPT, UR7, 0xf0, URZ ;  /* 0x000000f007057890 */ /* 0x000fc8000fffe0ff */
[----:B------:R-:W-:-:S09]  /*4090*/  UPRMT UR5, UR4, 0x654, UR5 ;  /* 0x0000065404057896 */ /* 0x000fd20008000005 */
[----:B------:R-:W-:Y:S03]  /*40a0*/  SYNCS.ARRIVE.TRANS64.RED.A1T0 RZ, [UR5], RZ ;  /* 0x000000ffffff79a7 */ /* 0x000fe60008100405 */
.L_x_78:
[----:B-12---:R-:W-:Y:S01]  /*40b0*/  SHF.L.U32 R2, RZ, 0x1f, RZ ;  /* 0x0000001fff027819 */ /* 0x006fe200000006ff */
[----:B------:R-:W-:Y:S01]  /*40c0*/  UIADD3 UR5, UPT, UPT, UR7, 0xf0, URZ ;  /* 0x000000f007057890 */ /* 0x000fe2000fffe0ff */
[----:B------:R-:W-:Y:S02]  /*40d0*/  PLOP3.LUT P0, PT, PT, PT, UP0, 0x80, 0x8 ;  /* 0x000000000008781c */ /* 0x000fe40003f0f008 */
[----:B------:R-:W1:Y:S02]  /*40e0*/  SYNCS.PHASECHK.TRANS64.TRYWAIT P1, [UR7+0xf0], R2 ;  /* 0x0000f002ff0075a7 */ /* 0x000e640008021107 */
[----:B-1----:R-:W-:Y:S09]  /*40f0*/  @!P1 BRA `(.L_x_80) ;  /* 0x0000004000189947 */ /* 0x002ff20003800000 */
.L_x_159:
[----:B------:R-:W-:Y:S01]  /*4100*/  @!UP0 UPRMT UR5, UR4, 0x654, UR5 ;  /* 0x0000065404058896 */ /* 0x000fe20008000005 */
[----:B------:R-:W-:Y:S02]  /*4110*/  UMOV UR8, 0xffff ;  /* 0x0000ffff00087882 */ /* 0x000fe40000000000 */
[----:B------:R-:W-:-:S06]  /*4120*/  UMOV UR4, 0x1 ;  /* 0x0000000100047882 */ /* 0x000fcc0000000000 */
[----:B------:R-:W-:Y:S01]  /*4130*/  @!P0 SYNCS.ARRIVE.TRANS64.RED.A1T0 RZ, [UR5], RZ ;  /* 0x000000ffffff89a7 */ /* 0x000fe20008100405 */
[----:B------:R-:W-:Y:S01]  /*4140*/  NOP ;  /* 0x0000000000007918 */ /* 0x000fe20000000000 */
[----:B-1----:R-:W1:Y:S01]  /*4150*/  LDS R0, [UR6+0x14] ;  /* 0x00001406ff007984 */ /* 0x002e620008000800 */
[----:B------:R-:W-:-:S04]  /*4160*/  ULOP3.LUT UR5, UR21, 0xffff, URZ, 0xc0, !UPT ;  /* 0x0000ffff15057892 */ /* 0x000fc8000f8ec0ff */
[----:B------:R-:W-:-:S04]  /*4170*/  USHF.R.U32.HI UR5, URZ, 0x5, UR5 ;  /* 0x00000005ff057899 */ /* 0x000fc80008011605 */
[----:B------:R-:W-:Y:S02]  /*4180*/  USHF.L.U32 UR8, UR8, UR5, URZ ;  /* 0x0000000508087299 */ /* 0x000fe400080006ff */
[----:B------:R-:W-:-:S04]  /*4190*/  USHF.L.U32 UR4, UR4, UR5, URZ ;  /* 0x0000000504047299 */ /* 0x000fc800080006ff */
[----:B-1----:R-:W-:-:S04]  /*41a0*/  LOP3.LUT R0, R0, UR8, RZ, 0xc0, !PT ;  /* 0x0000000800007c12 */ /* 0x002fc8000f8ec0ff */
[----:B------:R-:W-:-:S13]  /*41b0*/  ISETP.NE.AND P0, PT, R0, UR8, PT ;  /* 0x0000000800007c0c */ /* 0x000fda000bf05270 */
[----:B------:R-:W-:Y:S05]  /*41c0*/  @P0 BRA `(.L_x_81) ;  /* 0x0000000000580947 */ /* 0x000fea0003800000 */
[----:B------:R-:W1:Y:S02]  /*41d0*/  LDS R0, [UR6+0x18] ;  /* 0x00001806ff007984 */ /* 0x000e640008000800 */
[----:B-1----:R-:W-:-:S04]  /*41e0*/  LOP3.LUT R0, R0, UR4, RZ, 0xc0, !PT ;  /* 0x0000000400007c12 */ /* 0x002fc8000f8ec0ff */
[----:B------:R-:W-:-:S13]  /*41f0*/  ISETP.NE.AND P0, PT, R0, UR4, PT ;  /* 0x0000000400007c0c */ /* 0x000fda000bf05270 */
[----:B------:R-:W-:Y:S05]  /*4200*/  @P0 BRA `(.L_x_82) ;  /* 0x00000000003c0947 */ /* 0x000fea0003800000 */
[----:B------:R-:W1:Y:S01]  /*4210*/  S2R R2, SR_LANEID ;  /* 0x0000000000027919 */ /* 0x000e620000000000 */
[----:B------:R-:W-:Y:S01]  /*4220*/  ULOP3.LUT UR8, URZ, UR8, URZ, 0x33, !UPT ;  /* 0x00000008ff087292 */ /* 0x000fe2000f8e33ff */
[----:B------:R-:W-:Y:S02]  /*4230*/  VOTEU.ANY UR7, UPT, PT ;  /* 0x0000000000077886 */ /* 0x000fe400038e0100 */
[----:B------:R-:W-:-:S03]  /*4240*/  UFLO.U32 UR7, UR7 ;  /* 0x00000007000772bd */ /* 0x000fc600080e0000 */
[----:B------:R-:W-:-:S04]  /*4250*/  IMAD.U32 R0, RZ, RZ, UR8 ;  /* 0x00000008ff007e24 */ /* 0x000fc8000f8e00ff */
[----:B------:R2:W4:Y:S02]  /*4260*/  REDUX UR5, R0 ;  /* 0x00000000000573c4 */ /* 0x0005240000000000 */
[----:B------:R1:W-:Y:S02]  /*4270*/  UTCATOMSWS.AND URZ, UR8 ;  /* 0x0000000800ff79e3 */ /* 0x0003e40008000000 */
[----:B-1----:R-:W-:Y:S02]  /*4280*/  ISETP.EQ.U32.AND P0, PT, R2, UR7, PT ;  /* 0x0000000702007c0c */ /* 0x002fe4000bf02070 */
[----:B--2---:R-:W-:Y:S02]  /*4290*/  LOP3.LUT R0, RZ, UR4, RZ, 0x33, !PT ;  /* 0x00000004ff007c12 */ /* 0x004fe4000f8e33ff */
[----:B----4-:R-:W-:Y:S02]  /*42a0*/  MOV R2, UR5 ;  /* 0x0000000500027c02 */ /* 0x010fe40008000f00 */
[----:B------:R-:W1:Y:S07]  /*42b0*/  REDUX UR4, R0 ;  /* 0x00000000000473c4 */ /* 0x000e6e0000000000 */
[----:B------:R2:W-:Y:S01]  /*42c0*/  @P0 ATOMS.AND RZ, [UR6+0x14], R2 ;  /* 0x00001402ffff098c */ /* 0x0005e2000a800006 */
[----:B-1----:R-:W-:-:S05]  /*42d0*/  IMAD.U32 R0, RZ, RZ, UR4 ;  /* 0x00000004ff007e24 */ /* 0x002fca000f8e00ff */
[----:B------:R2:W-:Y:S01]  /*42e0*/  @P0 ATOMS.AND RZ, [UR6+0x18], R0 ;  /* 0x00001800ffff098c */ /* 0x0005e2000a800006 */
[----:B------:R-:W-:Y:S05]  /*42f0*/  BRA `(.L_x_83) ;  /* 0x0000000000147947 */ /* 0x000fea0003800000 */
.L_x_82:
[----:B------:R-:W-:Y:S02]  /*4300*/  MOV R2, 0x4320 ;  /* 0x0000432000027802 */ /* 0x000fe40000000f00 */
[----:B---3-5:R-:W-:Y:S05]  /*4310*/  CALL.REL.NOINC `($__internal_0_$__cuda_sm10x_tcgen05_guardrail_trap_col_being_dealloced_not_returned_by_alloc) ;  /* 0x0000004000847944 */ /* 0x028fea0003c00000 */
[----:B------:R-:W-:Y:S05]  /*4320*/  BRA `(.L_x_83) ;  /* 0x0000000000087947 */ /* 0x000fea0003800000 */
.L_x_81:
[----:B------:R-:W-:Y:S02]  /*4330*/  MOV R2, 0x4350 ;  /* 0x0000435000027802 */ /* 0x000fe40000000f00 */
[----:B---3-5:R-:W-:Y:S05]  /*4340*/  CALL.REL.NOINC `($__internal_2_$__cuda_sm10x_tcgen05_guardrail_trap_unallocated_columns_being_dealloced) ;  /* 0x0000004000907944 */ /* 0x028fea0003c00000 */
.L_x_83:
[----:B------:R-:W-:Y:S01]  /*4350*/  NOP ;  /* 0x0000000000007918 */ /* 0x000fe20000000000 */
[----:B------:R-:W-:Y:S05]  /*4360*/  EXIT ;  /* 0x000000000000794d */ /* 0x000fea0003800000 */
.L_x_54:
[----:B------:R-:W-:-:S09]  /*4370*/  UISETP.NE.OR UP5, UPT, UR10, 0x3, !UP5 ;  /* 0x000000030a00788c */ /* 0x000fd2000efa5670 */
[----:B------:R-:W-:Y:S05]  /*4380*/  BRA.U UP5, `(.L_x_84) ;  /* 0x0000000d05e47547 */ /* 0x000fea000b800000 */
[----:B------:R-:W1:Y:S01]  /*4390*/  LDC R0, c[0x0][0xb30] ;  /* 0x0002cc00ff007b82 */ /* 0x000e620000000800 */
[----:B------:R-:W2:Y:S01]  /*43a0*/  LDCU.64 UR8, c[0x0][0x888] ;  /* 0x00011100ff0877ac */ /* 0x000ea20008000a00 */
[----:B------:R-:W-:Y:S01]  /*43b0*/  IMAD.MOV.U32 R32, RZ, RZ, 0x1 ;  /* 0x00000001ff207424 */ /* 0x000fe200078e00ff */
[----:B------:R-:W-:Y:S01]  /*43c0*/  CS2R R28, SRZ ;  /* 0x00000000001c7805 */ /* 0x000fe2000001ff00 */
[----:B------:R-:W-:Y:S01]  /*43d0*/  IMAD.MOV.U32 R25, RZ, RZ, 0x2000 ;  /* 0x00002000ff197424 */ /* 0x000fe200078e00ff */
[----:B------:R-:W3:Y:S03]  /*43e0*/  LDCU.64 UR4, c[0x0][0x890] ;  /* 0x00011200ff0477ac */ /* 0x000ee60008000a00 */
[----:B------:R-:W4:Y:S01]  /*43f0*/  LDC R24, c[0x0][0x370] ;  /* 0x0000dc00ff187b82 */ /* 0x000f220000000800 */
[----:B------:R-:W-:Y:S01]  /*4400*/  UMOV UR6, 0x400 ;  /* 0x0000040000067882 */ /* 0x000fe20000000000 */
[----:B------:R-:W-:-:S02]  /*4410*/  UPLOP3.LUT UP1, UPT, UPT, UPT, UPT, 0x40, 0x4 ;  /* 0x000000000004789c */ /* 0x000fc40003f2e870 */
[----:B------:R-:W-:Y:S01]  /*4420*/  ULEA UR6, UR37, UR6, 0x18 ;  /* 0x0000000625067291 */ /* 0x000fe2000f8ec0ff */
[----:B------:R-:W-:-:S03]  /*4430*/  UMOV UR13, URZ ;  /* 0x000000ff000d7c82 */ /* 0x000fc60008000000 */
[----:B------:R-:W4:Y:S01]  /*4440*/  LDC R3, c[0x0][0xb0c] ;  /* 0x0002c300ff037b82 */ /* 0x000f220000000800 */
[----:B--2---:R-:W-:Y:S02]  /*4450*/  UISETP.NE.U32.AND UP4, UPT, UR8, URZ, UPT ;  /* 0x000000ff0800728c */ /* 0x004fe4000bf85070 */
[----:B---3--:R-:W-:-:S05]  /*4460*/  UISETP.NE.U32.AND UP5, UPT, UR4, URZ, UPT ;  /* 0x000000ff0400728c */ /* 0x008fca000bfa5070 */
[----:B------:R-:W2:Y:S01]  /*4470*/  LDC R18, c[0x0][0xb20] ;  /* 0x0002c800ff127b82 */ /* 0x000ea20000000800 */
[----:B-1----:R-:W-:Y:S01]  /*4480*/  ISETP.NE.AND P1, PT, R0, 0x1, PT ;  /* 0x000000010000780c */ /* 0x002fe20003f25270 */
[----:B------:R-:W-:Y:S02]  /*4490*/  UISETP.NE.AND.EX UP4, UPT, UR9, URZ, UPT, UP4 ;  /* 0x000000ff0900728c */ /* 0x000fe4000bf85340 */
[----:B------:R-:W-:-:S04]  /*44a0*/  UISETP.NE.AND.EX UP5, UPT, UR5, URZ, UPT, UP5 ;  /* 0x000000ff0500728c */ /* 0x000fc8000bfa5350 */
[----:B------:R-:W1:Y:S08]  /*44b0*/  LDC.64 R30, c[0x0][0x348] ;  /* 0x0000d200ff1e7b82 */ /* 0x000e700000000a00 */
[----:B------:R-:W3:Y:S08]  /*44c0*/  LDC.64 R16, c[0x0][0xb10] ;  /* 0x0002c400ff107b82 */ /* 0x000ef00000000a00 */
[----:B------:R-:W1:Y:S08]  /*44d0*/  LDC.64 R6, c[0x0][0xb18] ;  /* 0x0002c600ff067b82 */ /* 0x000e700000000a00 */
[----:B------:R-:W1:Y:S08]  /*44e0*/  LDC.64 R4, c[0x0][0xb28] ;  /* 0x0002ca00ff047b82 */ /* 0x000e700000000a00 */
[----:B--2-4-:R-:W1:Y:S02]  /*44f0*/  LDC R19, c[0x0][0x374] ;  /* 0x0000dd00ff137b82 */ /* 0x014e640000000800 */
.L_x_93:
[C---:B------:R-:W-:Y:S02]  /*4500*/  LEA R0, R29.reuse, UR6, 0x3 ;  /* 0x000000061d007c11 */ /* 0x040fe4000f8e18ff */
[----:B------:R-:W-:Y:S02]  /*4510*/  SHF.L.U32 R2, R28, 0x1f, RZ ;  /* 0x0000001f1c027819 */ /* 0x000fe400000006ff */
[----:B------:R-:W-:Y:S02]  /*4520*/  LEA R20, R29, UR6, 0x4 ;  /* 0x000000061d147c11 */ /* 0x000fe4000f8e20ff */
[----:B--2---:R-:W2:Y:S02]  /*4530*/  SYNCS.PHASECHK.TRANS64.TRYWAIT P0, [R0+URZ+0x70], R2 ;  /* 0x00007002000075a7 */ /* 0x004ea400080011ff */
[----:B--2---:R-:W-:Y:S05]  /*4540*/  @!P0 BRA `(.L_x_85) ;  /* 0x0000003c001c8947 */ /* 0x004fea0003800000 */
.L_x_160:
[----:B------:R-:W-:Y:S01]  /*4550*/  ISETP.GE.AND P0, PT, R26, 0x1, PT ;  /* 0x000000011a00780c */ /* 0x000fe20003f06270 */
[----:B------:R-:W4:Y:S01]  /*4560*/  LDS.128 R20, [R20+0x100] ;  /* 0x0001000014147984 */ /* 0x000f220000000c00 */
[----:B--2---:R-:W-:Y:S01]  /*4570*/  VIADD R0, R0, 0x80 ;  /* 0x0000008000007836 */ /* 0x004fe20000000000 */
[----:B------:R-:W-:Y:S01]  /*4580*/  @!PT LDS RZ, [RZ] ;  /* 0x00000000fffff984 */ /* 0x000fe20000000800 */
[----:B------:R-:W-:Y:S01]  /*4590*/  @!PT LDS RZ, [RZ] ;  /* 0x00000000fffff984 */ /* 0x000fe20000000800 */
[----:B------:R-:W-:Y:S01]  /*45a0*/  @!PT LDS RZ, [RZ] ;  /* 0x00000000fffff984 */ /* 0x000fe20000000800 */
[----:B------:R-:W-:Y:S01]  /*45b0*/  @!PT LDS RZ, [RZ] ;  /* 0x00000000fffff984 */ /* 0x000fe20000000800 */
[----:B------:R2:W-:Y:S06]  /*45c0*/  MEMBAR.ALL.CTA ;  /* 0x0000000000007992 */ /* 0x0005ec0000008000 */
[----:B--2---:R-:W2:Y:S01]  /*45d0*/  FENCE.VIEW.ASYNC.S ;  /* 0x00000000000073c6 */ /* 0x004ea20000000000 */
[----:B------:R-:W-:Y:S04]  /*45e0*/  PRMT R0, RZ, 0x654, R0 ;  /* 0x00000654ff007816 */ /* 0x000fe80000000000 */
[----:B--2---:R2:W-:Y:S01]  /*45f0*/  SYNCS.ARRIVE.TRANS64.RED.A1T0 RZ, [R0+URZ], RZ ;  /* 0x000000ff00ff79a7 */ /* 0x0045e200081004ff */
[----:B----4-:R-:W-:Y:S11]  /*4600*/  LOP3.LUT P3, RZ, R22, 0x1, RZ, 0xc0, !PT ;  /* 0x0000000116ff7812 */ /* 0x010ff6000786c0ff */
[----:B------:R-:W-:Y:S02]  /*4610*/  @!UPT UIADD3 URZ, UPT, UPT, URZ, URZ, URZ ;  /* 0x000000fffffff290 */ /* 0x000fe4000fffe0ff */
[----:B------:R-:W-:Y:S02]  /*4620*/  @P3 MOV R11, R20 ;  /* 0x00000014000b3202 */ /* 0x000fe40000000f00 */
[----:B------:R-:W-:Y:S01]  /*4630*/  @P3 LOP3.LUT R10, R21, 0xffff, RZ, 0xc0, !PT ;  /* 0x0000ffff150a3812 */ /* 0x000fe200078ec0ff */
[----:B--2---:R-:W-:Y:S06]  /*4640*/  @!P0 BRA `(.L_x_86) ;  /* 0x0000000000a48947 */ /* 0x004fec0003800000 */
[-C--:B-1----:R-:W-:Y:S01]  /*4650*/  IMAD.HI.U32 R0, R19, R7.reuse, RZ ;  /* 0x0000000713007227 */ /* 0x082fe200078e00ff */
[----:B------:R-:W-:Y:S02]  /*4660*/  ISETP.NE.AND P0, PT, R6, 0x1, PT ;  /* 0x000000010600780c */ /* 0x000fe40003f05270 */
[----:B------:R-:W-:Y:S01]  /*4670*/  ISETP.NE.AND P2, PT, R26, 0x1, PT ;  /* 0x000000011a00780c */ /* 0x000fe20003f45270 */
[----:B---3--:R-:W-:Y:S01]  /*4680*/  IMAD.HI.U32 R9, R24, R16, RZ ;  /* 0x0000001018097227 */ /* 0x008fe200078e00ff */
[----:B------:R-:W-:Y:S02]  /*4690*/  SHF.R.U32.HI R0, RZ, R18, R0 ;  /* 0x00000012ff007219 */ /* 0x000fe40000011600 */
[----:B------:R-:W-:Y:S01]  /*46a0*/  ISETP.NE.AND P4, PT, R3, 0x1, PT ;  /* 0x000000010300780c */ /* 0x000fe20003f85270 */
[----:B------:R-:W-:Y:S01]  /*46b0*/  IMAD.HI.U32 R13, R10, R7, RZ ;  /* 0x000000070a0d7227 */ /* 0x000fe200078e00ff */
[----:B------:R-:W-:Y:S02]  /*46c0*/  SHF.R.U32.HI R9, RZ, R17, R9 ;  /* 0x00000011ff097219 */ /* 0x000fe40000011609 */
[----:B------:R-:W-:Y:S01]  /*46d0*/  SEL R0, R19, R0, !P0 ;  /* 0x0000000013007207 */ /* 0x000fe20004000000 */
[----:B------:R-:W-:Y:S01]  /*46e0*/  IMAD.HI.U32 R12, R11, R16, RZ ;  /* 0x000000100b0c7227 */ /* 0x000fe200078e00ff */
[----:B------:R-:W-:Y:S03]  /*46f0*/  SEL R9, R24, R9, !P4 ;  /* 0x0000000918097207 */ /* 0x000fe60006000000 */
[-C--:B------:R-:W-:Y:S01]  /*4700*/  IMAD.HI.U32 R8, R0, R4.reuse, RZ ;  /* 0x0000000400087227 */ /* 0x080fe200078e00ff */
[----:B------:R-:W-:Y:S03]  /*4710*/  SHF.R.U32.HI R12, RZ, R17, R12 ;  /* 0x00000011ff0c7219 */ /* 0x000fe6000001160c */
[----:B------:R-:W-:Y:S01]  /*4720*/  IMAD.HI.U32 R2, R9, R4, RZ ;  /* 0x0000000409027227 */ /* 0x000fe200078e00ff */
[-C--:B------:R-:W-:Y:S02]  /*4730*/  @P2 SHF.R.U32.HI R0, RZ, R5.reuse, R8 ;  /* 0x00000005ff002219 */ /* 0x080fe40000011608 */
[----:B------:R-:W-:Y:S02]  /*4740*/  SHF.R.U32.HI R8, RZ, R18, R13 ;  /* 0x00000012ff087219 */ /* 0x000fe4000001160d */
[----:B------:R-:W-:Y:S01]  /*4750*/  @P2 SHF.R.U32.HI R9, RZ, R5, R2 ;  /* 0x00000005ff092219 */ /* 0x000fe20000011602 */
[----:B------:R-:W-:Y:S01]  /*4760*/  IMAD R0, R26, R0, RZ ;  /* 0x000000001a007224 */ /* 0x000fe200078e02ff */
[----:B------:R-:W-:Y:S02]  /*4770*/  SEL R8, R10, R8, !P0 ;  /* 0x000000080a087207 */ /* 0x000fe40004000000 */
[----:B------:R-:W-:Y:S01]  /*4780*/  SEL R2, R11, R12, !P4 ;  /* 0x0000000c0b027207 */ /* 0x000fe20006000000 */
[----:B------:R-:W-:Y:S01]  /*4790*/  IMAD R12, R26, R9, RZ ;  /* 0x000000091a0c7224 */ /* 0x000fe200078e02ff */
[C---:B------:R-:W-:Y:S01]  /*47a0*/  ISETP.GE.AND P0, PT, R8.reuse, R0, PT ;  /* 0x000000000800720c */ /* 0x040fe20003f06270 */
[----:B------:R-:W-:Y:S03]  /*47b0*/  IMAD.HI.U32 R0, R8, R4, RZ ;  /* 0x0000000408007227 */ /* 0x000fe600078e00ff */
[----:B------:R-:W-:Y:S02]  /*47c0*/  ISETP.GE.OR P0, PT, R2, R12, P0 ;  /* 0x0000000c0200720c */ /* 0x000fe40000706670 */
[-C--:B------:R-:W-:Y:S04]  /*47d0*/  SHF.R.U32.HI R0, RZ, R5.reuse, R0 ;  /* 0x00000005ff007219 */ /* 0x080fe80000011600 */
[----:B------:R-:W-:Y:S05]  /*47e0*/  SEL R13, R8, R0, !P2 ;  /* 0x00000000080d7207 */ /* 0x000fea0005000000 */
[----:B------:R-:W-:Y:S02]  /*47f0*/  IMAD.MOV R12, RZ, RZ, -R13 ;  /* 0x000000ffff0c7224 */ /* 0x000fe400078e0a0d */
[----:B------:R-:W-:Y:S04]  /*4800*/  @!P0 IMAD.HI.U32 R0, R2, R4, RZ ;  /* 0x0000000402008227 */ /* 0x000fe800078e00ff */
[----:B------:R-:W-:Y:S01]  /*4810*/  IMAD R12, R26, R12, R8 ;  /* 0x0000000c1a0c7224 */ /* 0x000fe200078e0208 */
[----:B------:R-:W-:Y:S04]  /*4820*/  @!P0 SHF.R.U32.HI R0, RZ, R5, R0 ;  /* 0x00000005ff008219 */ /* 0x000fe80000011600 */
[----:B------:R-:W-:Y:S04]  /*4830*/  @!P0 SEL R0, R2, R0, !P2 ;  /* 0x0000000002008207 */ /* 0x000fe80005000000 */
[----:B------:R-:W-:Y:S01]  /*4840*/  @!P0 IADD3 R13, PT, PT, R13, -R0, RZ ;  /* 0x800000000d0d8210 */ /* 0x000fe20007ffe0ff */
[----:B------:R-:W-:Y:S01]  /*4850*/  @!P0 IMAD R0, R9, R12, R0 ;  /* 0x0000000c09008224 */ /* 0x000fe200078e0200 */
[----:B------:R-:W-:Y:S01]  /*4860*/  IADD3 R9, PT, PT, -R8, RZ, RZ ;  /* 0x000000ff08097210 */ /* 0x000fe20007ffe1ff */
[--C-:B------:R-:W-:Y:S02]  /*4870*/  IMAD.MOV R12, RZ, RZ, -R2.reuse ;  /* 0x000000ffff0c7224 */ /* 0x100fe400078e0a02 */
[----:B------:R-:W-:Y:S02]  /*4880*/  @!P0 IMAD R8, R13, R26, R2 ;  /* 0x0000001a0d088224 */ /* 0x000fe400078e0202 */
[----:B------:R-:W-:Y:S02]  /*4890*/  @!P0 IMAD.MOV.U32 R2, RZ, RZ, R0 ;  /* 0x000000ffff028224 */ /* 0x000fe400078e0000 */
[----:B------:R-:W-:Y:S02]  /*48a0*/  IMAD R11, R3, R12, R11 ;  /* 0x0000000c030b7224 */ /* 0x000fe400078e020b */
[----:B------:R-:W-:Y:S02]  /*48b0*/  IMAD R10, R6, R9, R10 ;  /* 0x00000009060a7224 */ /* 0x000fe400078e020a */
[----:B------:R-:W-:Y:S02]  /*48c0*/  IMAD R11, R2, R3, R11 ;  /* 0x00000003020b7224 */ /* 0x000fe400078e020b */
[----:B------:R-:W-:Y:S02]  /*48d0*/  IMAD R10, R8, R6, R10 ;  /* 0x00000006080a7224 */ /* 0x000fe400078e020a */
.L_x_86:
[----:B------:R-:W-:Y:S05]  /*48e0*/  BRA.U UP1, `(.L_x_87) ;  /* 0x0000000101107547 */ /* 0x000fea000b800000 */
[----:B------:R-:W-:Y:S04]  /*48f0*/  MOV R2, UR7 ;  /* 0x0000000700027c02 */ /* 0x000fe80008000f00 */
[----:B------:R-:W-:Y:S04]  /*4900*/  SHF.L.U32 R2, R2, 0x1f, RZ ;  /* 0x0000001f02027819 */ /* 0x000fe800000006ff */
[----:B------:R-:W2:Y:S02]  /*4910*/  SYNCS.PHASECHK.TRANS64.TRYWAIT P0, [UR6+0x68], R2 ;  /* 0x00006802ff0075a7 */ /* 0x000ea40008001106 */
[----:B--2---:R-:W-:Y:S05]  /*4920*/  @!P0 BRA `(.L_x_88) ;  /* 0x0000003800388947 */ /* 0x004fea0003800000 */
.L_x_87:
[----:B------:R-:W-:Y:S02]  /*4930*/  R2UR UR27, R14 ;  /* 0x000000000e1b72ca */ /* 0x000fe400000e0000 */
[----:B------:R-:W-:Y:S02]  /*4940*/  R2UR UR26, R15 ;  /* 0x000000000f1a72ca */ /* 0x000fe400000e0000 */
[----:B------:R-:W-:Y:S04]  /*4950*/  ISETP.NE.U32.AND P2, PT, RZ, UR4, PT ;  /* 0x00000004ff007c0c */ /* 0x000fe8000bf45070 */
[----:B------:R-:W-:Y:S05]  /*4960*/  ISETP.NE.AND.EX P2, PT, RZ, UR5, PT, P2 ;  /* 0x00000005ff007c0c */ /* 0x000fea000bf45320 */
[----:B------:R-:W-:Y:S02]  /*4970*/  USHF.L.U32 UR27, UR27, 0x6, URZ ;  /* 0x000000061b1b7899 */ /* 0x000fe400080006ff */
[----:B------:R-:W-:Y:S01]  /*4980*/  USHF.L.U32 UR26, UR26, 0x6, URZ ;  /* 0x000000061a1a7899 */ /* 0x000fe200080006ff */
[----:B------:R-:W-:Y:S11]  /*4990*/  BRA.U !UP5, `(.L_x_89) ;  /* 0x000000010d347547 */ /* 0x000ff6000b800000 */
[----:B------:R-:W-:Y:S01]  /*49a0*/  UPLOP3.LUT UP0, UPT, UPT, UPT, UP4, 0x80, 0x8 ;  /* 0x000000000008789c */ /* 0x000fe20003f0f040 */
[----:B--2---:R-:W-:Y:S02]  /*49b0*/  HFMA2 R0, -RZ, RZ, 0, 5.9604644775390625e-08 ;  /* 0x00000001ff007431 */ /* 0x004fe400000001ff */
[----:B------:R-:W-:Y:S03]  /*49c0*/  IMAD.MOV.U32 R64, RZ, RZ, 0x1 ;  /* 0x00000001ff407424 */ /* 0x000fe600078e00ff */
[----:B------:R-:W-:Y:S05]  /*49d0*/  PLOP3.LUT P0, PT, PT, PT, UP0, 0x80, 0x8 ;  /* 0x000000000008781c */ /* 0x000fea0003f0f008 */
[----:B------:R-:W2:Y:S01]  /*49e0*/  @UP0 LDCU.64 UR10, c[0x0][0x888] ;  /* 0x00011100ff0a07ac */ /* 0x000ea20008000a00 */
[----:B------:R-:W-:Y:S07]  /*49f0*/  @UP0 UIMAD UR8, UR36, UR4, URZ ;  /* 0x00000004240802a4 */ /* 0x000fee000f8e02ff */
[----:B------:R-:W-:Y:S01]  /*4a00*/  @!P0 PRMT R64, R0, 0x7610, R64 ;  /* 0x0000761000408816 */ /* 0x000fe20000000040 */
[----:B--2---:R-:W-:Y:S03]  /*4a10*/  @UP0 UIMAD.WIDE UR10, UR8, 0x4, UR10 ;  /* 0x00000004080a08a5 */ /* 0x004fe6000f8e020a */
[----:B------:R-:W2:Y:S03]  /*4a20*/  @!UP0 LDCU UR8, c[0x0][0x880] ;  /* 0x00011000ff0887ac */ /* 0x000ea60008000800 */
[----:B------:R-:W-:Y:S01]  /*4a30*/  IMAD.U32 R8, RZ, RZ, UR10 ;  /* 0x0000000aff087e24 */ /* 0x000fe2000f8e00ff */
[----:B------:R-:W-:Y:S05]  /*4a40*/  MOV R9, UR11 ;  /* 0x0000000b00097c02 */ /* 0x000fea0008000f00 */
[----:B-----5:R4:W5:Y:S02]  /*4a50*/  @P0 LDG.E R35, desc[UR46][R8.64] ;  /* 0x0000002e08230981 */ /* 0x020964000c1e1900 */
[----:B--2-4-:R-:W-:Y:S07]  /*4a60*/  @!P0 IMAD.U32 R35, RZ, RZ, UR8 ;  /* 0x00000008ff238e24 */ /* 0x014fee000f8e00ff */
.L_x_89:
[----:B-----5:R-:W-:Y:S01]  /*4a70*/  @!P2 FSETP.EQ.AND P0, PT, R35, RZ, PT ;  /* 0x000000ff2300a20b */ /* 0x020fe20003f02000 */
[----:B------:R-:W-:Y:S01]  /*4a80*/  @!UPT UIADD3 URZ, UPT, UPT, URZ, URZ, URZ ;  /* 0x000000fffffff290 */ /* 0x000fe2000fffe0ff */
[----:B------:R-:W-:Y:S11]  /*4a90*/  @!P2 BRA `(.L_x_90) ;  /* 0x000000000014a947 */ /* 0x000ff60003800000 */
[----:B------:R-:W-:Y:S02]  /*4aa0*/  LOP3.LUT P2, RZ, R64, 0xff, RZ, 0xc0, !PT ;  /* 0x000000ff40ff7812 */ /* 0x000fe4000784c0ff */
[----:B------:R-:W-:Y:S04]  /*4ab0*/  PLOP3.LUT P0, PT, PT, PT, UP0, 0x80, 0x8 ;  /* 0x000000000008781c */ /* 0x000fe80003f0f008 */
[----:B------:R-:W-:Y:S07]  /*4ac0*/  PLOP3.LUT P0, PT, P0, PT, PT, 0x8, 0x80 ;  /* 0x000000000080781c */ /* 0x000fee000070e170 */
[----:B------:R-:W-:Y:S11]  /*4ad0*/  @P2 FSETP.EQ.AND P0, PT, R35, RZ, PT ;  /* 0x000000ff2300220b */ /* 0x000ff60003f02000 */
[----:B------:R-:W-:Y:S02]  /*4ae0*/  @!UPT UIADD3 URZ, UPT, UPT, URZ, URZ, URZ ;  /* 0x000000fffffff290 */ /* 0x000fe4000fffe0ff */
.L_x_90:
[----:B------:R-:W-:Y:S01]  /*4af0*/  ULEA UR15, UR13, UR6, 0x3 ;  /* 0x000000060d0f7291 */ /* 0x000fe2000f8e18ff */
[----:B------:R-:W-:Y:S02]  /*4b00*/  SHF.L.U32 R9, R32, 0x1f, RZ ;  /* 0x0000001f20097819 */ /* 0x000fe400000006ff */
[----:B------:R-:W-:Y:S04]  /*4b10*/  ELECT P4, URZ, PT ;  /* 0x0000000000ff782f */ /* 0x000fe80003880000 */
[----:B------:R-:W-:Y:S02]  /*4b20*/  PLOP3.LUT P4, PT, P0, P4, PT, 0xf2, 0x2f ;  /* 0x00000000002f781c */ /* 0x000fe40000789e72 */
[----:B------:R-:W4:Y:S11]  /*4b30*/  SYNCS.PHASECHK.TRANS64.TRYWAIT P2, [UR15+0x48], R9 ;  /* 0x00004809ff0075a7 */ /* 0x000f36000804110f */
[----:B-1----:R-:W-:Y:S05]  /*4b40*/  @!P4 IADD3 R8, P0, PT, R30, 0x580, RZ ;  /* 0x000005801e08c810 */ /* 0x002fea0007f1e0ff */
[----:B--2---:R-:W-:Y:S01]  /*4b50*/  @!P4 IMAD.X R2, RZ, RZ, R31, P0 ;  /* 0x000000ffff02c224 */ /* 0x004fe200000e061f */
[----:B----4-:R-:W-:Y:S07]  /*4b60*/  @!P2 BRA `(.L_x_91) ;  /* 0x0000003400c0a947 */ /* 0x010fee0003800000 */
.L_x_163:
[----:B------:R-:W2:Y:S01]  /*4b70*/  LDC.64 R12, c[0x0][0xb18] ;  /* 0x0002c600ff0c7b82 */ /* 0x000ea20000000a00 */
[----:B------:R-:W-:Y:S01]  /*4b80*/  @!P4 R2UR UR8, R2 ;  /* 0x000000000208c2ca */ /* 0x000fe200000e0000 */
[----:B------:R-:W-:Y:S01]  /*4b90*/  VOTEU.ALL UP3, P4 ;  /* 0x0000000000ff7886 */ /* 0x000fe20002060000 */
[----:B------:R-:W-:Y:S01]  /*4ba0*/  @!P4 R2UR UR9, R8 ;  /* 0x000000000809c2ca */ /* 0x000fe200000e0000 */
[----:B------:R-:W-:Y:S01]  /*4bb0*/  UIADD3 UR25, UPT, UPT, UR15, 0x30, URZ ;  /* 0x000000300f197890 */ /* 0x000fe2000fffe0ff */
[----:B-1----:R-:W-:Y:S03]  /*4bc0*/  @!P4 IMAD.MOV.U32 R0, RZ, RZ, 0x2000 ;  /* 0x00002000ff00c424 */ /* 0x002fe600078e00ff */
[----:B------:R-:W1:Y:S01]  /*4bd0*/  @!P1 LDC R2, c[0x0][0xb0c] ;  /* 0x0002c300ff029b82 */ /* 0x000e620000000800 */
[----:B------:R-:W-:Y:S01]  /*4be0*/  UIADD3 UR14, UPT, UPT, UR13, 0x1, URZ ;  /* 0x000000010d0e7890 */ /* 0x000fe2000fffe0ff */
[----:B------:R-:W-:Y:S01]  /*4bf0*/  @P3 SHF.R.U32.HI R27, RZ, 0x10, R21 ;  /* 0x00000010ff1b3819 */ /* 0x000fe20000011615 */
[----:B------:R-:W-:Y:S01]  /*4c00*/  VOTEU.ALL UP2, P4 ;  /* 0x0000000000ff7886 */ /* 0x000fe20002040000 */
[----:B------:R-:W-:Y:S01]  /*4c10*/  UMOV UR18, 0x0 ;  /* 0x0000000000127882 */ /* 0x000fe20000000000 */
[----:B------:R-:W-:Y:S01]  /*4c20*/  UISETP.NE.AND UP6, UPT, UR14, 0x3, UPT ;  /* 0x000000030e00788c */ /* 0x000fe2000bfc5270 */
[----:B------:R-:W-:Y:S01]  /*4c30*/  VIADD R29, R29, 0x1 ;  /* 0x000000011d1d7836 */ /* 0x000fe20000000000 */
[----:B------:R-:W-:Y:S01]  /*4c40*/  UMOV UR19, 0x10000000 ;  /* 0x1000000000137882 */ /* 0x000fe20000000000 */
[----:B------:R-:W-:Y:S01]  /*4c50*/  IMAD.U32 R9, RZ, RZ, UR8 ;  /* 0x00000008ff097e24 */ /* 0x000fe2000f8e00ff */
[----:B------:R-:W-:Y:S01]  /*4c60*/  @!UP3 ULEA UR8, UR13, UR6, 0xd ;  /* 0x000000060d08b291 */ /* 0x000fe2000f8e68ff */
[----:B------:R-:W-:Y:S01]  /*4c70*/  IMAD.U32 R8, RZ, RZ, UR9 ;  /* 0x00000009ff087e24 */ /* 0x000fe2000f8e00ff */
[----:B------:R-:W-:Y:S01]  /*4c80*/  UMOV UR28, UR36 ;  /* 0x00000024001c7c82 */ /* 0x000fe20008000000 */
[----:B------:R-:W-:Y:S01]  /*4c90*/  @!UP3 UIADD3 UR10, UPT, UPT, UR26, 0x20, URZ ;  /* 0x000000201a0ab890 */ /* 0x000fe2000fffe0ff */
[----:B------:R-:W-:Y:S01]  /*4ca0*/  @!P4 R2UR UR21, R9 ;  /* 0x000000000915c2ca */ /* 0x000fe200000e0000 */
[----:B------:R-:W-:Y:S01]  /*4cb0*/  @!UP3 UIADD3 UR24, UPT, UPT, UR8, 0x200, URZ ;  /* 0x000002000818b890 */ /* 0x000fe2000fffe0ff */
[----:B------:R-:W-:Y:S01]  /*4cc0*/  @!P4 R2UR UR20, R8 ;  /* 0x000000000814c2ca */ /* 0x000fe200000e0000 */
[----:B------:R-:W-:Y:S01]  /*4cd0*/  @!UP3 UIADD3 UR8, UPT, UPT, UR8, 0x1200, URZ ;  /* 0x000012000808b890 */ /* 0x000fe2000fffe0ff */
[----:B------:R-:W4:Y:S01]  /*4ce0*/  LDC.64 R8, c[0x0][0xb10] ;  /* 0x0002c400ff087b82 */ /* 0x000f220000000a00 */
[----:B------:R-:W-:Y:S01]  /*4cf0*/  USEL UR9, URZ, 0x1, UP6 ;  /* 0x00000001ff097887 */ /* 0x000fe2000b000000 */
[----:B------:R-:W-:Y:S01]  /*4d00*/  VOTEU.ALL UP1, P4 ;  /* 0x0000000000ff7886 */ /* 0x000fe20002020000 */
[----:B------:R-:W-:Y:S01]  /*4d10*/  UMOV UR11, UR27 ;  /* 0x0000001b000b7c82 */ /* 0x000fe20008000000 */
[----:B------:R-:W-:Y:S01]  /*4d20*/  UMOV UR12, UR36 ;  /* 0x00000024000c7c82 */ /* 0x000fe20008000000 */
[----:B------:R-:W-:Y:S02]  /*4d30*/  UPRMT UR16, UR37, 0x654, UR25 ;  /* 0x0000065425107896 */ /* 0x000fe40008000019 */
[----:B------:R-:W-:Y:S01]  /*4d40*/  LOP3.LUT R32, R32, UR9, RZ, 0x3c, !PT ;  /* 0x0000000920207c12 */ /* 0x000fe2000f8e3cff */
[----:B------:R-:W-:Y:S01]  /*4d50*/  UMOV UR9, UR25 ;  /* 0x0000001900097c82 */ /* 0x000fe20008000000 */
[----:B------:R-:W-:Y:S02]  /*4d60*/  USEL UR14, UR14, URZ, UP6 ;  /* 0x000000ff0e0e7287 */ /* 0x000fe4000b000000 */
[----:B------:R1:W-:Y:S01]  /*4d70*/  @!UP2 UTMALDG.3D [UR24], [UR20], desc[UR18] ;  /* 0x000012181400a5b4 */ /* 0x0003e20008011000 */
[----:B------:R-:W-:Y:S01]  /*4d80*/  SHF.L.U32 R14, R32, 0x1f, RZ ;  /* 0x0000001f200e7819 */ /* 0x000fe200000006ff */
[----:B------:R-:W-:Y:S01]  /*4d90*/  ULEA UR13, UR14, UR6, 0x3 ;  /* 0x000000060e0d7291 */ /* 0x000fe2000f8e18ff */
[----:B------:R1:W-:Y:S01]  /*4da0*/  @!UP1 UTMALDG.3D [UR8], [UR20], desc[UR18] ;  /* 0x00001208140095b4 */ /* 0x0003e20008011000 */
[----:B------:R5:W-:Y:S01]  /*4db0*/  @!P4 SYNCS.ARRIVE.TRANS64.RED.A0TR RZ, [UR15+0x30], R0 ;  /* 0x00003000ffffc9a7 */ /* 0x000be2000830040f */
[C---:B----4-:R-:W-:Y:S01]  /*4dc0*/  @!P1 IMAD.HI.U32 R8, R11.reuse, R8, RZ ;  /* 0x000000080b089227 */ /* 0x050fe200078e00ff */
[----:B--2---:R-:W-:Y:S02]  /*4dd0*/  @!P1 ISETP.NE.AND P0, PT, R12, 0x1, PT ;  /* 0x000000010c00980c */ /* 0x004fe40003f05270 */
[----:B-1----:R-:W-:Y:S01]  /*4de0*/  @!P1 ISETP.NE.AND P2, PT, R2, 0x1, PT ;  /* 0x000000010200980c */ /* 0x002fe20003f45270 */
[C---:B------:R-:W-:Y:S01]  /*4df0*/  @!P1 IMAD.HI.U32 R13, R10.reuse, R13, RZ ;  /* 0x0000000d0a0d9227 */ /* 0x040fe200078e00ff */
[----:B------:R-:W-:Y:S04]  /*4e00*/  @!P1 SHF.R.U32.HI R8, RZ, R9, R8 ;  /* 0x00000009ff089219 */ /* 0x000fe80000011608 */
[----:B------:R-:W-:Y:S01]  /*4e10*/  @!P1 SEL R8, R11, R8, !P2 ;  /* 0x000000080b089207 */ /* 0x000fe20005000000 */
[----:B------:R-:W-:Y:S01]  /*4e20*/  SYNCS.ARRIVE.TRANS64.RED.A1T0 RZ, [UR16], RZ ;  /* 0x000000ffffff79a7 */ /* 0x000fe20008100410 */
[----:B------:R-:W1:Y:S01]  /*4e30*/  SYNCS.PHASECHK.TRANS64.TRYWAIT P5, [UR13+0x48], R14 ;  /* 0x0000480eff0075a7 */ /* 0x000e6200080a110d */
[----:B-----5:R-:W2:Y:S02]  /*4e40*/  @!P1 LDC R0, c[0x0][0xb20] ;  /* 0x0002c800ff009b82 */ /* 0x020ea40000000800 */
[----:B--2---:R-:W-:Y:S04]  /*4e50*/  @!P1 SHF.R.U32.HI R0, RZ, R0, R13 ;  /* 0x00000000ff009219 */ /* 0x004fe8000001160d */
[----:B------:R-:W-:Y:S05]  /*4e60*/  @!P1 SEL R9, R10, R0, !P0 ;  /* 0x000000000a099207 */ /* 0x000fea0004000000 */
[----:B------:R-:W-:Y:S02]  /*4e70*/  @!P1 IMAD.IADD R0, R9, 0x1, -R8 ;  /* 0x0000000109009824 */ /* 0x000fe400078e0a08 */
[----:B------:R-:W-:Y:S02]  /*4e80*/  @!P1 IMAD.IADD R8, R8, 0x1, -R9 ;  /* 0x0000000108089824 */ /* 0x000fe400078e0a09 */
[----:B------:R-:W-:Y:S02]  /*4e90*/  @!P1 IMAD R11, R0, R2, R11 ;  /* 0x00000002000b9224 */ /* 0x000fe400078e020b */
[----:B------:R-:W-:Y:S01]  /*4ea0*/  @!P1 IMAD R10, R8, R12, R10 ;  /* 0x0000000c080a9224 */ /* 0x000fe200078e020a */
[----:B-1----:R-:W-:Y:S06]  /*4eb0*/  @!P5 BRA `(.L_x_92) ;  /* 0x000000340004d947 */ /* 0x002fec0003800000 */
.L_x_165:
[----:B------:R-:W-:Y:S01]  /*4ec0*/  UIADD3 UR17, UPT, UPT, UR13, 0x30, URZ ;  /* 0x000000300d117890 */ /* 0x000fe2000fffe0ff */
[----:B------:R-:W-:Y:S01]  /*4ed0*/  @!P4 IADD3 R2, P0, PT, R30, 0x580, RZ ;  /* 0x000005801e02c810 */ /* 0x000fe20007f1e0ff */
[----:B------:R-:W-:Y:S01]  /*4ee0*/  VOTEU.ALL UP2, P4 ;  /* 0x0000000000ff7886 */ /* 0x000fe20002040000 */
[----:B------:R-:W-:Y:S01]  /*4ef0*/  UMOV UR22, 0x0 ;  /* 0x0000000000167882 */ /* 0x000fe20000000000 */
[----:B------:R-:W-:Y:S01]  /*4f00*/  UPRMT UR15, UR37, 0x654, UR17 ;  /* 0x00000654250f7896 */ /* 0x000fe20008000011 */
[----:B------:R-:W-:Y:S01]  /*4f10*/  @!P4 R2UR UR9, R2 ;  /* 0x000000000209c2ca */ /* 0x000fe200000e0000 */
[----:B-1----:R-:W-:Y:S01]  /*4f20*/  @!P4 IMAD.X R0, RZ, RZ, R31, P0 ;  /* 0x000000ffff00c224 */ /* 0x002fe200000e061f */
[----:B------:R-:W-:Y:S01]  /*4f30*/  UMOV UR23, 0x10000000 ;  /* 0x1000000000177882 */ /* 0x000fe20000000000 */
[----:B------:R-:W-:Y:S01]  /*4f40*/  UMOV UR19, UR27 ;  /* 0x0000001b00137c82 */ /* 0x000fe20008000000 */
[----:B------:R-:W-:Y:S01]  /*4f50*/  UMOV UR20, UR36 ;  /* 0x0000002400147c82 */ /* 0x000fe20008000000 */
[----:B------:R-:W-:Y:S01]  /*4f60*/  UMOV UR11, UR27 ;  /* 0x0000001b000b7c82 */ /* 0x000fe20008000000 */
[----:B------:R-:W-:Y:S01]  /*4f70*/  @!P4 R2UR UR8, R0 ;  /* 0x000000000008c2ca */ /* 0x000fe200000e0000 */
[----:B------:R-:W-:Y:S01]  /*4f80*/  UMOV UR12, UR36 ;  /* 0x00000024000c7c82 */ /* 0x000fe20008000000 */
[----:B------:R-:W-:Y:S01]  /*4f90*/  VOTEU.ALL UP1, P4 ;  /* 0x0000000000ff7886 */ /* 0x000fe20002020000 */
[----:B------:R-:W-:Y:S01]  /*4fa0*/  @P3 R2UR UR36, R27 ;  /* 0x000000001b2432ca */ /* 0x000fe200000e0000 */
[----:B------:R-:W-:Y:S01]  /*4fb0*/  IMAD.IADD R15, R10, 0x1, R62 ;  /* 0x000000010a0f7824 */ /* 0x000fe200078e023e */
[----:B------:R-:W-:Y:S01]  /*4fc0*/  ISETP.NE.AND P0, PT, R29, 0x2, PT ;  /* 0x000000021d00780c */ /* 0x000fe20003f05270 */
[----:B------:R-:W-:Y:S01]  /*4fd0*/  IMAD.IADD R14, R11, 0x1, R63 ;  /* 0x000000010b0e7824 */ /* 0x000fe200078e023f */
[----:B------:R-:W-:Y:S01]  /*4fe0*/  @!UP1 UIADD3 UR18, UPT, UPT, UR26, 0x10, URZ ;  /* 0x000000101a129890 */ /* 0x000fe2000fffe0ff */
[----:B------:R-:W-:Y:S01]  /*4ff0*/  IMAD.U32 R8, RZ, RZ, UR9 ;  /* 0x00000009ff087e24 */ /* 0x000fe2000f8e00ff */
[----:B------:R-:W-:Y:S01]  /*5000*/  @!UP1 UIADD3 UR10, UPT, UPT, UR26, 0x30, URZ ;  /* 0x000000301a0a9890 */ /* 0x000fe2000fffe0ff */
[----:B------:R-:W-:Y:S01]  /*5010*/  SEL R0, RZ, 0x1, P0 ;  /* 0x00000001ff007807 */ /* 0x000fe20000000000 */
[----:B------:R-:W-:Y:S01]  /*5020*/  UMOV UR9, UR17 ;  /* 0x0000001100097c82 */ /* 0x000fe20008000000 */
[----:B------:R-:W-:Y:S01]  /*5030*/  SEL R29, R29, RZ, P0 ;  /* 0x000000ff1d1d7207 */ /* 0x000fe20000000000 */
[----:B------:R-:W-:Y:S01]  /*5040*/  IMAD.U32 R9, RZ, RZ, UR8 ;  /* 0x00000008ff097e24 */ /* 0x000fe2000f8e00ff */
[----:B------:R-:W-:Y:S01]  /*5050*/  @!P4 R2UR UR24, R8 ;  /* 0x000000000818c2ca */ /* 0x000fe200000e0000 */
[----:B------:R-:W-:Y:S01]  /*5060*/  @!UP1 ULEA UR8, UR14, UR6, 0xd ;  /* 0x000000060e089291 */ /* 0x000fe2000f8e68ff */
[----:B------:R-:W-:Y:S02]  /*5070*/  LOP3.LUT R28, R28, R0, RZ, 0x3c, !PT ;  /* 0x000000001c1c7212 */ /* 0x000fe400078e3cff */
[----:B------:R-:W-:Y:S01]  /*5080*/  @!P4 R2UR UR25, R9 ;  /* 0x000000000919c2ca */ /* 0x000fe200000e0000 */
[----:B------:R-:W-:Y:S02]  /*5090*/  @!UP1 UIADD3 UR16, UPT, UPT, UR8, 0x200, URZ ;  /* 0x0000020008109890 */ /* 0x000fe4000fffe0ff */
[----:B------:R-:W-:Y:S01]  /*50a0*/  @!UP1 UIADD3 UR8, UPT, UPT, UR8, 0x1200, URZ ;  /* 0x0000120008089890 */ /* 0x000fe2000fffe0ff */
[----:B------:R-:W-:Y:S09]  /*50b0*/  VOTEU.ALL UP1, P4 ;  /* 0x0000000000ff7886 */ /* 0x000ff20002020000 */
[----:B------:R2:W-:Y:S01]  /*50c0*/  @!UP2 UTMALDG.3D [UR16], [UR24], desc[UR22] ;  /* 0x000016101800a5b4 */ /* 0x0005e20008011000 */
[----:B------:R2:W-:Y:S01]  /*50d0*/  @!UP1 UTMALDG.3D [UR8], [UR24], desc[UR22] ;  /* 0x00001608180095b4 */ /* 0x0005e20008011000 */
[----:B------:R2:W-:Y:S01]  /*50e0*/  @!P4 SYNCS.ARRIVE.TRANS64.RED.A0TR RZ, [UR13+0x30], R25 ;  /* 0x00003019ffffc9a7 */ /* 0x0005e2000830040d */
[----:B------:R-:W-:Y:S04]  /*50f0*/  UIADD3 UR13, UPT, UPT, UR14, 0x1, URZ ;  /* 0x000000010e0d7890 */ /* 0x000fe8000fffe0ff */
[----:B------:R-:W-:Y:S04]  /*5100*/  UISETP.NE.AND UP1, UPT, UR13, 0x3, UPT ;  /* 0x000000030d00788c */ /* 0x000fe8000bf25270 */
[----:B------:R-:W-:Y:S02]  /*5110*/  USEL UR14, URZ, 0x1, UP1 ;  /* 0x00000001ff0e7887 */ /* 0x000fe40008800000 */
[----:B------:R-:W-:Y:S02]  /*5120*/  USEL UR13, UR13, URZ, UP1 ;  /* 0x000000ff0d0d7287 */ /* 0x000fe40008800000 */
[----:B------:R-:W-:Y:S02]  /*5130*/  UPLOP3.LUT UP1, UPT, UPT, UPT, UPT, 0x80, 0x8 ;  /* 0x000000000008789c */ /* 0x000fe40003f2f070 */
[----:B------:R-:W-:Y:S01]  /*5140*/  LOP3.LUT R32, R32, UR14, RZ, 0x3c, !PT ;  /* 0x0000000e20207c12 */ /* 0x000fe2000f8e3cff */
[----:B------:R-:W-:Y:S01]  /*5150*/  SYNCS.ARRIVE.TRANS64.RED.A1T0 RZ, [UR15], RZ ;  /* 0x000000ffffff79a7 */ /* 0x000fe2000810040f */
[----:B------:R-:W-:Y:S07]  /*5160*/  @P3 BRA `(.L_x_93) ;  /* 0xfffffff000e43947 */ /* 0x000fee000383ffff */
[----:B------:R-:W-:Y:S01]  /*5170*/  UIADD3 UR6, UPT, UPT, UR6, 0x48, URZ ;  /* 0x0000004806067890 */ /* 0x000fe2000fffe0ff */
[----:B------:R-:W-:-:S03]  /*5180*/  SHF.L.U32 R2, R32, 0x1f, RZ ;  /* 0x0000001f20027819 */ /* 0x000fc600000006ff */
[----:B------:R-:W-:-:S09]  /*5190*/  ULEA UR4, UR13, UR6, 0x3 ;  /* 0x000000060d047291 */ /* 0x000fd2000f8e18ff */
[----:B------:R-:W1:Y:S02]  /*51a0*/  SYNCS.PHASECHK.TRANS64.TRYWAIT P0, [UR4], R2 ;  /* 0x00000002ff0075a7 */ /* 0x000e640008001104 */
[----:B-1----:R-:W-:Y:S05]  /*51b0*/  @!P0 BRA `(.L_x_94) ;  /* 0x00000030005c8947 */ /* 0x002fea0003800000 */
.L_x_167:
        /* <DEDUP_REMOVED lines=9> */
.L_x_169:
[----:B------:R-:W-:-:S04]  /*5250*/  UIADD3 UR5, UPT, UPT, UR5, 0x1, URZ ;  /* 0x0000000105057890 */ /* 0x000fc8000fffe0ff */
[----:B------:R-:W-:-:S04]  /*5260*/  UISETP.NE.AND UP0, UPT, UR5, 0x3, UPT ;  /* 0x000000030500788c */ /* 0x000fc8000bf05270 */
[----:B------:R-:W-:Y:S02]  /*5270*/  USEL UR4, URZ, 0x1, UP0 ;  /* 0x00000001ff047887 */ /* 0x000fe40008000000 */
[----:B------:R-:W-:-:S04]  /*5280*/  USEL UR5, UR5, URZ, UP0 ;  /* 0x000000ff05057287 */ /* 0x000fc80008000000 */
[----:B------:R-:W-:Y:S01]  /*5290*/  ULEA UR5, UR5, UR6, 0x3 ;  /* 0x0000000605057291 */ /* 0x000fe2000f8e18ff */
[----:B-1----:R-:W-:-:S04]  /*52a0*/  LOP3.LUT R2, R32, UR4, RZ, 0x3c, !PT ;  /* 0x0000000420027c12 */ /* 0x002fc8000f8e3cff */
[----:B------:R-:W-:Y:S01]  /*52b0*/  SHF.L.U32 R2, R2, 0x1f, RZ ;  /* 0x0000001f02027819 */ /* 0x000fe200000006ff */
[----:B------:R-:W-:-:S07]  /*52c0*/  IMAD.U32 R0, RZ, RZ, UR5 ;  /* 0x00000005ff007e24 */ /* 0x000fce000f8e00ff */
.L_x_96:
[----:B-1----:R1:W4:Y:S02]  /*52d0*/  SYNCS.PHASECHK.TRANS64.TRYWAIT P0, [R0+URZ], R2 ;  /* 0x00000002000075a7 */ /* 0x00232400080011ff */
[----:B----4-:R-:W-:Y:S05]  /*52e0*/  @!P0 NANOSLEEP.SYNCS 0x989680 ;  /* 0x009896800000895d */ /* 0x010fea0003900000 */
[----:B------:R-:W4:Y:S02]  /*52f0*/  @!P0 SYNCS.PHASECHK.TRANS64 P0, [R0+URZ], R2 ;  /* 0x00000002000085a7 */ /* 0x000f2400080010ff */
[----:B--2-4-:R-:W-:Y:S05]  /*5300*/  @P0 EXIT ;  /* 0x000000000000094d */ /* 0x014fea0003800000 */
[----:B------:R-:W-:Y:S05]  /*5310*/  BRA `(.L_x_96) ;  /* 0xfffffffc00ec7947 */ /* 0x000fea000383ffff */
.L_x_84:
[----:B------:R-:W-:-:S06]  /*5320*/  UISETP.GE.AND UP1, UPT, UR10, 0x4, UPT ;  /* 0x000000040a00788c */ /* 0x000fcc000bf26270 */
[----:B------:R-:W-:-:S13]  /*5330*/  PLOP3.LUT P0, PT, PT, PT, UP1, 0x80, 0x8 ;  /* 0x000000000008781c */ /* 0x000fda0003f0f018 */
[----:B------:R-:W-:Y:S05]  /*5340*/  @!P0 EXIT ;  /* 0x000000000000894d */ /* 0x000fea0003800000 */
[----:B------:R-:W-:Y:S01]  /*5350*/  BAR.SYNC.DEFER_BLOCKING 0x6, 0xa0 ;  /* 0x0182800000007b1d */ /* 0x000fe20000010000 */
[C---:B------:R-:W-:Y:S01]  /*5360*/  IMAD.SHL.U32 R4, R69.reuse, 0x10, RZ ;  /* 0x0000001045047824 */ /* 0x040fe200078e00ff */
[C---:B------:R-:W-:Y:S01]  /*5370*/  LOP3.LUT R76, R69.reuse, 0x60, RZ, 0xc0, !PT ;  /* 0x00000060454c7812 */ /* 0x040fe200078ec0ff */
[C---:B------:R-:W-:Y:S01]  /*5380*/  IMAD.SHL.U32 R3, R68.reuse, 0x200000, RZ ;  /* 0x0020000044037824 */ /* 0x040fe200078e00ff */
[C---:B------:R-:W-:Y:S01]  /*5390*/  LOP3.LUT R70, R69.reuse, 0x2, RZ, 0xc0, !PT ;  /* 0x0000000245467812 */ /* 0x040fe200078ec0ff */
[----:B------:R-:W-:Y:S01]  /*53a0*/  IMAD.SHL.U32 R5, R68, 0x200, RZ ;  /* 0x0000020044057824 */ /* 0x000fe200078e00ff */
[----:B------:R-:W-:Y:S02]  /*53b0*/  UMOV UR48, 0x400 ;  /* 0x0000040000307882 */ /* 0x000fe40000000000 */
[----:B------:R-:W1:Y:S01]  /*53c0*/  LDC R67, c[0x0][0x370] ;  /* 0x0000dc00ff437b82 */ /* 0x000e620000000800 */
[----:B------:R-:W-:Y:S01]  /*53d0*/  ULEA UR48, UR37, UR48, 0x18 ;  /* 0x0000003025307291 */ /* 0x000fe2000f8ec0ff */
[C---:B------:R-:W-:Y:S01]  /*53e0*/  LOP3.LUT R75, R4.reuse, 0x590, RZ, 0xc0, !PT ;  /* 0x00000590044b7812 */ /* 0x040fe200078ec0ff */
[C---:B------:R-:W-:Y:S01]  /*53f0*/  IMAD.SHL.U32 R2, R69.reuse, 0x2, RZ ;  /* 0x0000000245027824 */ /* 0x040fe200078e00ff */
[----:B------:R-:W-:Y:S01]  /*5400*/  LOP3.LUT R4, R4, 0x60, RZ, 0xc0, !PT ;  /* 0x0000006004047812 */ /* 0x000fe200078ec0ff */
[----:B------:R-:W-:Y:S01]  /*5410*/  IMAD.U32 R32, R69, 0x10000, RZ ;  /* 0x0001000045207824 */ /* 0x000fe200078e00ff */
[----:B------:R-:W-:Y:S01]  /*5420*/  LOP3.LUT R3, R3, 0x200000, RZ, 0xc0, !PT ;  /* 0x0020000003037812 */ /* 0x000fe200078ec0ff */
[----:B------:R-:W-:Y:S01]  /*5430*/  UIADD3 UR52, UPT, UPT, UR48, 0x200, URZ ;  /* 0x0000020030347890 */ /* 0x000fe2000fffe0ff */
[----:B------:R-:W2:Y:S01]  /*5440*/  LDC R28, c[0x0][0xb0c] ;  /* 0x0002c300ff1c7b82 */ /* 0x000ea20000000800 */
[----:B------:R-:W-:Y:S01]  /*5450*/  LOP3.LUT R69, R69, 0x4, RZ, 0xc0, !PT ;  /* 0x0000000445457812 */ /* 0x000fe200078ec0ff */
[----:B------:R-:W-:Y:S01]  /*5460*/  IMAD.MOV.U32 R31, RZ, RZ, RZ ;  /* 0x000000ffff1f7224 */ /* 0x000fe200078e00ff */
[----:B------:R-:W-:-:S02]  /*5470*/  LOP3.LUT R75, R75, 0x200, R5, 0xf8, !PT ;  /* 0x000002004b4b7812 */ /* 0x000fc400078ef805 */
[----:B------:R-:W-:Y:S02]  /*5480*/  CS2R R72, SRZ ;  /* 0x0000000000487805 */ /* 0x000fe4000001ff00 */
[----:B------:R-:W-:Y:S01]  /*5490*/  LOP3.LUT R2, R4, 0xc, R2, 0xf8, !PT ;  /* 0x0000000c04027812 */ /* 0x000fe200078ef802 */
[----:B------:R-:W-:Y:S01]  /*54a0*/  IMAD.MOV.U32 R79, RZ, RZ, RZ ;  /* 0x000000ffff4f7224 */ /* 0x000fe200078e00ff */
[----:B------:R-:W-:Y:S01]  /*54b0*/  LOP3.LUT R32, R3, 0x400000, R32, 0xf8, !PT ;  /* 0x0040000003207812 */ /* 0x000fe200078ef820 */
[----:B------:R-:W3:Y:S01]  /*54c0*/  LDC R65, c[0x0][0xb20] ;  /* 0x0002c800ff417b82 */ /* 0x000ee20000000800 */
[----:B------:R-:W4:Y:S01]  /*54d0*/  LDS R0, [UR48+0x120] ;  /* 0x00012030ff007984 */ /* 0x000f220008000800 */
[----:B------:R-:W-:Y:S01]  /*54e0*/  IADD3 R74, PT, PT, -R69, 0x2, RZ ;  /* 0x00000002454a7810 */ /* 0x000fe20007ffe1ff */
[----:B------:R-:W-:Y:S01]  /*54f0*/  IMAD.MOV R70, RZ, RZ, -R70 ;  /* 0x000000ffff467224 */ /* 0x000fe200078e0a46 */
[----:B------:R-:W-:Y:S01]  /*5500*/  LOP3.LUT R75, R75, R2, RZ, 0xfc, !PT ;  /* 0x000000024b4b7212 */ /* 0x000fe200078efcff */
[----:B------:R-:W-:Y:S01]  /*5510*/  IMAD.MOV R69, RZ, RZ, -R69 ;  /* 0x000000ffff457224 */ /* 0x000fe200078e0a45 */
[----:B------:R-:W1:Y:S01]  /*5520*/  LDCU.64 UR54, c[0x0][0x348] ;  /* 0x00006900ff3677ac */ /* 0x000e620008000a00 */
[----:B------:R-:W-:Y:S01]  /*5530*/  IMAD.SHL.U32 R74, R74, 0x10, RZ ;  /* 0x000000104a4a7824 */ /* 0x000fe200078e00ff */
[----:B------:R-:W1:Y:S01]  /*5540*/  LDC R27, c[0x0][0xb30] ;  /* 0x0002cc00ff1b7b82 */ /* 0x000e620000000800 */
[----:B------:R-:W-:Y:S01]  /*5550*/  LEA R75, R75, UR52, 0x2 ;  /* 0x000000344b4b7c11 */ /* 0x000fe2000f8e10ff */
[----:B------:R-:W-:Y:S01]  /*5560*/  UMOV UR51, 0x1 ;  /* 0x0000000100337882 */ /* 0x000fe20000000000 */
[----:B------:R-:W1:Y:S01]  /*5570*/  LDCU.64 UR38, c[0x0][0x888] ;  /* 0x00011100ff2677ac */ /* 0x000e620008000a00 */
[----:B------:R-:W1:Y:S04]  /*5580*/  LDCU.64 UR44, c[0x0][0x890] ;  /* 0x00011200ff2c77ac */ /* 0x000e680008000a00 */
[----:B------:R-:W1:Y:S01]  /*5590*/  LDC.64 R60, c[0x0][0xb10] ;  /* 0x0002c400ff3c7b82 */ /* 0x000e620000000a00 */
[----:B------:R-:W-:Y:S01]  /*55a0*/  UMOV UR56, URZ ;  /* 0x000000ff00387c82 */ /* 0x000fe20008000000 */
[----:B------:R-:W-:Y:S01]  /*55b0*/  UMOV UR50, URZ ;  /* 0x000000ff00327c82 */ /* 0x000fe20008000000 */
[----:B------:R-:W-:-:S05]  /*55c0*/  UMOV UR49, URZ ;  /* 0x000000ff00317c82 */ /* 0x000fca0008000000 */
[----:B------:R-:W1:Y:S08]  /*55d0*/  LDC.64 R24, c[0x0][0xb18] ;  /* 0x0002c600ff187b82 */ /* 0x000e700000000a00 */
[----:B------:R-:W1:Y:S08]  /*55e0*/  LDC.64 R22, c[0x0][0xb28] ;  /* 0x0002ca00ff167b82 */ /* 0x000e700000000a00 */
[----:B------:R-:W1:Y:S01]  /*55f0*/  LDC.64 R58, c[0x0][0x8b0] ;  /* 0x00022c00ff3a7b82 */ /* 0x000e620000000a00 */
[----:B----4-:R-:W-:-:S07]  /*5600*/  IMAD.IADD R32, R0, 0x1, R32 ;  /* 0x0000000100207824 */ /* 0x010fce00078e0220 */
[----:B------:R-:W4:Y:S08]  /*5610*/  LDC.64 R56, c[0x0][0x8a8] ;  /* 0x00022a00ff387b82 */ /* 0x000f300000000a00 */
[----:B--23--:R-:W1:Y:S02]  /*5620*/  LDC R66, c[0x0][0x374] ;  /* 0x0000dd00ff427b82 */ /* 0x00ce640000000800 */
.L_x_127:
[C---:B------:R-:W-:Y:S02]  /*5630*/  LEA R0, R79.reuse, UR48, 0x3 ;  /* 0x000000304f007c11 */ /* 0x040fe4000f8e18ff */
[----:B------:R-:W-:Y:S02]  /*5640*/  SHF.L.U32 R2, R72, 0x1f, RZ ;  /* 0x0000001f48027819 */ /* 0x000fe400000006ff */
[----:B------:R-:W-:Y:S02]  /*5650*/  LEA R16, R79, UR48, 0x4 ;  /* 0x000000304f107c11 */ /* 0x000fe4000f8e20ff */
[----:B------:R-:W2:Y:S02]  /*5660*/  SYNCS.PHASECHK.TRANS64.TRYWAIT P0, [R0+URZ+0x70], R2 ;  /* 0x00007002000075a7 */ /* 0x000ea400080011ff */
[----:B--23--:R-:W-:Y:S05]  /*5670*/  @!P0 BRA `(.L_x_97) ;  /* 0x0000002c005c8947 */ /* 0x00cfea0003800000 */
.L_x_170:
[----:B------:R-:W3:Y:S01]  /*5680*/  LDC.64 R10, c[0x0][0xb10] ;  /* 0x0002c400ff0a7b82 */ /* 0x000ee20000000a00 */
[----:B------:R-:W4:Y:S01]  /*5690*/  LDS.128 R16, [R16+0x100] ;  /* 0x0001000010107984 */ /* 0x000f220000000c00 */
[----:B-1----:R-:W-:Y:S01]  /*56a0*/  ISETP.NE.AND P1, PT, R27, 0x1, PT ;  /* 0x000000011b00780c */ /* 0x002fe20003f25270 */
[----:B--2---:R-:W-:Y:S01]  /*56b0*/  VIADD R0, R0, 0x80 ;  /* 0x0000008000007836 */ /* 0x004fe20000000000 */
[----:B------:R-:W-:Y:S04]  /*56c0*/  ISETP.GE.AND P0, PT, R26, 0x1, PT ;  /* 0x000000011a00780c */ /* 0x000fe80003f06270 */
[----:B------:R-:W1:Y:S01]  /*56d0*/  LDC.64 R8, c[0x0][0xb18] ;  /* 0x0002c600ff087b82 */ /* 0x000e620000000a00 */
[----:B------:R-:W-:Y:S01]  /*56e0*/  PRMT R0, RZ, 0x654, R0 ;  /* 0x00000654ff007816 */ /* 0x000fe20000000000 */
[----:B------:R-:W-:Y:S01]  /*56f0*/  @!PT LDS RZ, [RZ] ;  /* 0x00000000fffff984 */ /* 0x000fe20000000800 */
[----:B------:R-:W-:Y:S01]  /*5700*/  @!PT LDS RZ, [RZ] ;  /* 0x00000000fffff984 */ /* 0x000fe20000000800 */
[----:B------:R-:W-:Y:S01]  /*5710*/  @!PT LDS RZ, [RZ] ;  /* 0x00000000fffff984 */ /* 0x000fe20000000800 */
[----:B------:R-:W-:Y:S01]  /*5720*/  @!PT LDS RZ, [RZ] ;  /* 0x00000000fffff984 */ /* 0x000fe20000000800 */
[----:B------:R2:W-:Y:S06]  /*5730*/  MEMBAR.ALL.CTA ;  /* 0x0000000000007992 */ /* 0x0005ec0000008000 */
[----:B--2---:R-:W2:Y:S01]  /*5740*/  FENCE.VIEW.ASYNC.S ;  /* 0x00000000000073c6 */ /* 0x004ea20000000000 */
[----:B------:R-:W1:Y:S08]  /*5750*/  @!P1 LDC R12, c[0x0][0xb20] ;  /* 0x0002c800ff0c9b82 */ /* 0x000e700000000800 */
[----:B------:R-:W1:Y:S01]  /*5760*/  @!P1 LDC R7, c[0x0][0xb0c] ;  /* 0x0002c300ff079b82 */ /* 0x000e620000000800 */
[----:B--2---:R2:W-:Y:S01]  /*5770*/  SYNCS.ARRIVE.TRANS64.RED.A1T0 RZ, [R0+URZ], RZ ;  /* 0x000000ff00ff79a7 */ /* 0x0045e200081004ff */
[----:B----4-:R-:W-:Y:S04]  /*5780*/  LOP3.LUT P4, RZ, R18, 0x1, RZ, 0xc0, !PT ;  /* 0x0000000112ff7812 */ /* 0x010fe8000788c0ff */
[----:B------:R-:W-:Y:S09]  /*5790*/  P2R R77, PR, RZ, 0x10 ;  /* 0x00000010ff4d7803 */ /* 0x000ff20000000000 */
[----:B------:R-:W-:Y:S02]  /*57a0*/  @P4 MOV R30, R16 ;  /* 0x00000010001e4202 */ /* 0x000fe40000000f00 */
[----:B------:R-:W-:Y:S01]  /*57b0*/  @P4 LOP3.LUT R29, R17, 0xffff, RZ, 0xc0, !PT ;  /* 0x0000ffff111d4812 */ /* 0x000fe200078ec0ff */
[----:B--23--:R-:W-:Y:S06]  /*57c0*/  @!P0 BRA `(.L_x_98) ;  /* 0x0000000000a48947 */ /* 0x00cfec0003800000 */
[----:B------:R-:W-:Y:S01]  /*57d0*/  IMAD.HI.U32 R0, R66, R25, RZ ;  /* 0x0000001942007227 */ /* 0x000fe200078e00ff */
[----:B------:R-:W-:Y:S02]  /*57e0*/  ISETP.NE.AND P0, PT, R24, 0x1, PT ;  /* 0x000000011800780c */ /* 0x000fe40003f05270 */
[----:B------:R-:W-:Y:S01]  /*57f0*/  ISETP.NE.AND P2, PT, R26, 0x1, PT ;  /* 0x000000011a00780c */ /* 0x000fe20003f45270 */
[----:B------:R-:W-:Y:S01]  /*5800*/  IMAD.HI.U32 R4, R67, R60, RZ ;  /* 0x0000003c43047227 */ /* 0x000fe200078e00ff */
[----:B------:R-:W-:Y:S02]  /*5810*/  SHF.R.U32.HI R0, RZ, R65, R0 ;  /* 0x00000041ff007219 */ /* 0x000fe40000011600 */
[----:B------:R-:W-:Y:S01]  /*5820*/  ISETP.NE.AND P3, PT, R28, 0x1, PT ;  /* 0x000000011c00780c */ /* 0x000fe20003f65270 */
[----:B------:R-:W-:Y:S01]  /*5830*/  IMAD.HI.U32 R6, R29, R25, RZ ;  /* 0x000000191d067227 */ /* 0x000fe200078e00ff */
[-C--:B------:R-:W-:Y:S02]  /*5840*/  SHF.R.U32.HI R4, RZ, R61.reuse, R4 ;  /* 0x0000003dff047219 */ /* 0x080fe40000011604 */
[----:B------:R-:W-:Y:S01]  /*5850*/  SEL R0, R66, R0, !P0 ;  /* 0x0000000042007207 */ /* 0x000fe20004000000 */
[----:B------:R-:W-:Y:S01]  /*5860*/  IMAD.HI.U32 R5, R30, R60, RZ ;  /* 0x0000003c1e057227 */ /* 0x000fe200078e00ff */
[----:B------:R-:W-:Y:S03]  /*5870*/  SEL R4, R67, R4, !P3 ;  /* 0x0000000443047207 */ /* 0x000fe60005800000 */
[-C--:B------:R-:W-:Y:S01]  /*5880*/  IMAD.HI.U32 R3, R0, R22.reuse, RZ ;  /* 0x0000001600037227 */ /* 0x080fe200078e00ff */
[----:B------:R-:W-:Y:S03]  /*5890*/  SHF.R.U32.HI R5, RZ, R61, R5 ;  /* 0x0000003dff057219 */ /* 0x000fe60000011605 */
[----:B------:R-:W-:Y:S01]  /*58a0*/  IMAD.HI.U32 R2, R4, R22, RZ ;  /* 0x0000001604027227 */ /* 0x000fe200078e00ff */
[----:B------:R-:W-:Y:S02]  /*58b0*/  @P2 SHF.R.U32.HI R0, RZ, R23, R3 ;  /* 0x00000017ff002219 */ /* 0x000fe40000011603 */
[----:B------:R-:W-:Y:S02]  /*58c0*/  SHF.R.U32.HI R3, RZ, R65, R6 ;  /* 0x00000041ff037219 */ /* 0x000fe40000011606 */
[----:B------:R-:W-:Y:S01]  /*58d0*/  @P2 SHF.R.U32.HI R4, RZ, R23, R2 ;  /* 0x00000017ff042219 */ /* 0x000fe20000011602 */
[----:B------:R-:W-:Y:S01]  /*58e0*/  IMAD R0, R26, R0, RZ ;  /* 0x000000001a007224 */ /* 0x000fe200078e02ff */
[----:B------:R-:W-:Y:S02]  /*58f0*/  SEL R3, R29, R3, !P0 ;  /* 0x000000031d037207 */ /* 0x000fe40004000000 */
[----:B------:R-:W-:Y:S01]  /*5900*/  SEL R2, R30, R5, !P3 ;  /* 0x000000051e027207 */ /* 0x000fe20005800000 */
[----:B------:R-:W-:Y:S01]  /*5910*/  IMAD R5, R26, R4, RZ ;  /* 0x000000041a057224 */ /* 0x000fe200078e02ff */
[C---:B------:R-:W-:Y:S01]  /*5920*/  ISETP.GE.AND P0, PT, R3.reuse, R0, PT ;  /* 0x000000000300720c */ /* 0x040fe20003f06270 */
[C---:B------:R-:W-:Y:S03]  /*5930*/  IMAD.HI.U32 R0, R3.reuse, R22, RZ ;  /* 0x0000001603007227 */ /* 0x040fe600078e00ff */
[C---:B------:R-:W-:Y:S02]  /*5940*/  ISETP.GE.OR P0, PT, R2.reuse, R5, P0 ;  /* 0x000000050200720c */ /* 0x040fe40000706670 */
[----:B------:R-:W-:Y:S04]  /*5950*/  SHF.R.U32.HI R0, RZ, R23, R0 ;  /* 0x00000017ff007219 */ /* 0x000fe80000011600 */
[C---:B------:R-:W-:Y:S05]  /*5960*/  SEL R6, R3.reuse, R0, !P2 ;  /* 0x0000000003067207 */ /* 0x040fea0005000000 */
        /* <DEDUP_REMOVED lines=14> */
[----:B------:R-:W-:Y:S07]  /*5a50*/  IMAD R29, R3, R24, R29 ;  /* 0x00000018031d7224 */ /* 0x000fee00078e021d */
.L_x_98:
[----:B-1----:R-:W-:Y:S01]  /*5a60*/  @!P1 ISETP.NE.AND P0, PT, R8, 0x1, PT ;  /* 0x000000010800980c */ /* 0x002fe20003f05270 */
[----:B------:R-:W-:Y:S01]  /*5a70*/  @!P1 IMAD.HI.U32 R0, R30, R10, RZ ;  /* 0x0000000a1e009227 */ /* 0x000fe200078e00ff */
[----:B------:R-:W-:Y:S01]  /*5a80*/  @!P1 ISETP.NE.AND P2, PT, R7, 0x1, PT ;  /* 0x000000010700980c */ /* 0x000fe20003f45270 */
[----:B------:R-:W-:Y:S01]  /*5a90*/  ULOP3.LUT UP0, URZ, UR52, 0x1b0, URZ, 0xc0, !UPT ;  /* 0x000001b034ff7892 */ /* 0x000fe2000f80c0ff */
[----:B------:R-:W-:Y:S01]  /*5aa0*/  R2UR UR42, R14 ;  /* 0x000000000e2a72ca */ /* 0x000fe200000e0000 */
[----:B------:R-:W-:Y:S01]  /*5ab0*/  @!P1 IMAD.HI.U32 R2, R29, R9, RZ ;  /* 0x000000091d029227 */ /* 0x000fe200078e00ff */
[----:B------:R-:W-:Y:S02]  /*5ac0*/  @!P1 SHF.R.U32.HI R0, RZ, R11, R0 ;  /* 0x0000000bff009219 */ /* 0x000fe40000011600 */
[----:B------:R-:W-:Y:S01]  /*5ad0*/  R2UR UR41, R15 ;  /* 0x000000000f2972ca */ /* 0x000fe200000e0000 */
[----:B------:R-:W-:Y:S01]  /*5ae0*/  VIADD R79, R79, 0x1 ;  /* 0x000000014f4f7836 */ /* 0x000fe20000000000 */
[----:B------:R-:W-:Y:S02]  /*5af0*/  @!P1 SHF.R.U32.HI R2, RZ, R12, R2 ;  /* 0x0000000cff029219 */ /* 0x000fe40000011602 */
[----:B------:R-:W-:Y:S02]  /*5b00*/  @!P1 SEL R3, R30, R0, !P2 ;  /* 0x000000001e039207 */ /* 0x000fe40005000000 */
[----:B------:R-:W-:Y:S02]  /*5b10*/  @!P1 SEL R2, R29, R2, !P0 ;  /* 0x000000021d029207 */ /* 0x000fe40004000000 */
[----:B------:R-:W-:Y:S01]  /*5b20*/  @P4 SHF.R.U32.HI R71, RZ, 0x10, R17 ;  /* 0x00000010ff474819 */ /* 0x000fe20000011611 */
[----:B------:R-:W-:Y:S02]  /*5b30*/  USHF.L.U32 UR42, UR42, 0x6, URZ ;  /* 0x000000062a2a7899 */ /* 0x000fe400080006ff */
[----:B------:R-:W-:Y:S02]  /*5b40*/  @!P1 IMAD.IADD R0, R2, 0x1, -R3 ;  /* 0x0000000102009824 */ /* 0x000fe400078e0a03 */
[----:B------:R-:W-:Y:S01]  /*5b50*/  @!P1 IMAD.IADD R2, R3, 0x1, -R2 ;  /* 0x0000000103029824 */ /* 0x000fe200078e0a02 */
[----:B------:R-:W-:Y:S01]  /*5b60*/  USHF.L.U32 UR41, UR41, 0x6, URZ ;  /* 0x0000000629297899 */ /* 0x000fe200080006ff */
[----:B------:R-:W-:Y:S02]  /*5b70*/  @!P1 IMAD R30, R0, R7, R30 ;  /* 0x00000007001e9224 */ /* 0x000fe400078e021e */
[----:B------:R-:W-:Y:S01]  /*5b80*/  @!P1 IMAD R29, R2, R8, R29 ;  /* 0x00000008021d9224 */ /* 0x000fe200078e021d */
[----:B------:R-:W-:Y:S08]  /*5b90*/  BRA.U !UP0, `(.L_x_99) ;  /* 0x00000001087c7547 */ /* 0x000ff0000b800000 */
[----:B------:R-:W1:Y:S01]  /*5ba0*/  LDCU.64 UR8, c[0x4][0x80] ;  /* 0x01001000ff0877ac */ /* 0x000e620008000a00 */
[----:B------:R-:W-:Y:S01]  /*5bb0*/  MOV R2, 0x0 ;  /* 0x0000000000027802 */ /* 0x000fe20000000f00 */
[----:B------:R-:W-:Y:S02]  /*5bc0*/  HFMA2 R12, -RZ, RZ, 0, 5.9604644775390625e-08 ;  /* 0x00000001ff0c7431 */ /* 0x000fe400000001ff */
[----:B------:R-:W-:Y:S01]  /*5bd0*/  IMAD.MOV.U32 R8, RZ, RZ, 0x70 ;  /* 0x00000070ff087424 */ /* 0x000fe200078e00ff */
[----:B------:R2:W3:Y:S01]  /*5be0*/  LDC.64 R14, c[0x4][R2] ;  /* 0x01000000020e7b82 */ /* 0x0004e20000000a00 */
[----:B------:R-:W4:Y:S01]  /*5bf0*/  LDCU.64 UR6, c[0x4][0x88] ;  /* 0x01001100ff0677ac */ /* 0x000f220008000a00 */
[----:B------:R-:W-:Y:S01]  /*5c00*/  IMAD.MOV.U32 R13, RZ, RZ, RZ ;  /* 0x000000ffff0d7224 */ /* 0x000fe200078e00ff */
[----:B------:R-:W2:Y:S01]  /*5c10*/  LDCU.64 UR4, c[0x4][0x8] ;  /* 0x01000100ff0477ac */ /* 0x000ea20008000a00 */
[----:B-1----:R-:W-:Y:S01]  /*5c20*/  MOV R5, UR9 ;  /* 0x0000000900057c02 */ /* 0x002fe20008000f00 */
[----:B------:R-:W-:Y:S01]  /*5c30*/  IMAD.U32 R4, RZ, RZ, UR8 ;  /* 0x00000008ff047e24 */ /* 0x000fe2000f8e00ff */
[----:B----4-:R-:W-:Y:S01]  /*5c40*/  MOV R7, UR7 ;  /* 0x0000000700077c02 */ /* 0x010fe20008000f00 */
[----:B------:R-:W-:Y:S01]  /*5c50*/  IMAD.U32 R6, RZ, RZ, UR6 ;  /* 0x00000006ff067e24 */ /* 0x000fe2000f8e00ff */
[----:B--2---:R-:W-:Y:S01]  /*5c60*/  MOV R11, UR5 ;  /* 0x00000005000b7c02 */ /* 0x004fe20008000f00 */
[----:B------:R-:W-:Y:S02]  /*5c70*/  IMAD.U32 R10, RZ, RZ, UR4 ;  /* 0x00000004ff0a7e24 */ /* 0x000fe4000f8e00ff */
[----:B------:R-:W-:Y:S07]  /*5c80*/  LEPC R20, `(.L_x_100) ;  /* 0x000000001014794e */ /* 0x000fee0000000000 */
[----:B---3-5:R-:W-:Y:S05]  /*5c90*/  CALL.ABS.NOINC R14 ;  /* 0x000000000e007343 */ /* 0x028fea0003c00000 */
.L_x_100:
[----:B------:R-:W1:Y:S01]  /*5ca0*/  LDCU.64 UR8, c[0x4][0x80] ;  /* 0x01001000ff0877ac */ /* 0x000e620008000a00 */
[----:B------:R-:W2:Y:S01]  /*5cb0*/  LDC.64 R2, c[0x4][R2] ;  /* 0x0100000002027b82 */ /* 0x000ea20000000a00 */
[----:B------:R-:W-:Y:S02]  /*5cc0*/  HFMA2 R12, -RZ, RZ, 0, 5.9604644775390625e-08 ;  /* 0x00000001ff0c7431 */ /* 0x000fe400000001ff */
[----:B------:R-:W-:Y:S02]  /*5cd0*/  IMAD.MOV.U32 R8, RZ, RZ, 0x70 ;  /* 0x00000070ff087424 */ /* 0x000fe400078e00ff */
[----:B------:R-:W-:Y:S01]  /*5ce0*/  IMAD.MOV.U32 R13, RZ, RZ, RZ ;  /* 0x000000ffff0d7224 */ /* 0x000fe200078e00ff */
[----:B------:R-:W3:Y:S01]  /*5cf0*/  LDCU.64 UR6, c[0x4][0x88] ;  /* 0x01001100ff0677ac */ /* 0x000ee20008000a00 */
[----:B------:R-:W4:Y:S01]  /*5d00*/  LDCU.64 UR4, c[0x4][0x8] ;  /* 0x01000100ff0477ac */ /* 0x000f220008000a00 */
[----:B-1----:R-:W-:Y:S02]  /*5d10*/  MOV R4, UR8 ;  /* 0x0000000800047c02 */ /* 0x002fe40008000f00 */
[----:B------:R-:W-:Y:S02]  /*5d20*/  MOV R5, UR9 ;  /* 0x0000000900057c02 */ /* 0x000fe40008000f00 */
[----:B---3--:R-:W-:Y:S01]  /*5d30*/  MOV R7, UR7 ;  /* 0x0000000700077c02 */ /* 0x008fe20008000f00 */
[----:B------:R-:W-:Y:S01]  /*5d40*/  IMAD.U32 R6, RZ, RZ, UR6 ;  /* 0x00000006ff067e24 */ /* 0x000fe2000f8e00ff */
[----:B----4-:R-:W-:Y:S01]  /*5d50*/  MOV R11, UR5 ;  /* 0x00000005000b7c02 */ /* 0x010fe20008000f00 */
[----:B------:R-:W-:Y:S02]  /*5d60*/  IMAD.U32 R10, RZ, RZ, UR4 ;  /* 0x00000004ff0a7e24 */ /* 0x000fe4000f8e00ff */
[----:B------:R-:W-:Y:S07]  /*5d70*/  LEPC R20, `(.L_x_99) ;  /* 0x000000001014794e */ /* 0x000fee0000000000 */
[----:B--2---:R-:W-:Y:S05]  /*5d80*/  CALL.ABS.NOINC R2 ;  /* 0x0000000002007343 */ /* 0x004fea0003c00000 */
.L_x_99:
[----:B------:R-:W-:Y:S01]  /*5d90*/  ISETP.NE.U32.AND P4, PT, R58, RZ, PT ;  /* 0x000000ff3a00720c */ /* 0x000fe20003f85070 */
[----:B------:R-:W-:Y:S01]  /*5da0*/  UISETP.NE.AND UP2, UPT, UR53, URZ, UPT ;  /* 0x000000ff3500728c */ /* 0x000fe2000bf45270 */
[----:B------:R-:W-:Y:S01]  /*5db0*/  ISETP.NE.U32.AND P2, PT, RZ, UR38, PT ;  /* 0x00000026ff007c0c */ /* 0x000fe2000bf45070 */
[----:B------:R-:W-:Y:S01]  /*5dc0*/  UISETP.NE.U32.AND UP1, UPT, UR44, URZ, UPT ;  /* 0x000000ff2c00728c */ /* 0x000fe2000bf25070 */
[----:B------:R-:W-:Y:S01]  /*5dd0*/  ISETP.NE.AND.EX P4, PT, R59, RZ, PT, P4 ;  /* 0x000000ff3b00720c */ /* 0x000fe20003f85340 */
[----:B------:R-:W-:Y:S01]  /*5de0*/  UPLOP3.LUT UP0, UPT, UPT, UPT, UPT, 0x40, 0x4 ;  /* 0x000000000004789c */ /* 0x000fe20003f0e870 */
[----:B------:R-:W-:Y:S01]  /*5df0*/  ISETP.NE.AND.EX P2, PT, RZ, UR39, PT, P2 ;  /* 0x00000027ff007c0c */ /* 0x000fe2000bf45320 */
[----:B------:R-:W-:Y:S01]  /*5e00*/  UISETP.NE.AND.EX UP1, UPT, UR45, URZ, UPT, UP1 ;  /* 0x000000ff2d00728c */ /* 0x000fe2000bf25310 */
[----:B------:R-:W-:Y:S04]  /*5e10*/  PLOP3.LUT P1, PT, PT, PT, UP2, 0x80, 0x8 ;  /* 0x000000000008781c */ /* 0x000fe80003f2f028 */
[----:B------:R-:W-:Y:S06]  /*5e20*/  @UP2 UPLOP3.LUT UP0, UPT, UPT, UPT, UP1, 0x80, 0x8 ;  /* 0x000000000008289c */ /* 0x000fec0003f0f010 */
[----:B------:R-:W-:Y:S01]  /*5e30*/  PLOP3.LUT P0, PT, PT, PT, UP0, 0x80, 0x8 ;  /* 0x000000000008781c */ /* 0x000fe20003f0f008 */
[----:B------:R-:W-:Y:S01]  /*5e40*/  @!UPT UIADD3 URZ, UPT, UPT, URZ, URZ, URZ ;  /* 0x000000fffffff290 */ /* 0x000fe2000fffe0ff */
[----:B------:R-:W-:Y:S11]  /*5e50*/  BRA.U !UP1, `(.L_x_101) ;  /* 0x0000000109387547 */ /* 0x000ff6000b800000 */
[----:B------:R-:W-:Y:S01]  /*5e60*/  UISETP.NE.U32.AND UP0, UPT, UR38, URZ, UPT ;  /* 0x000000ff2600728c */ /* 0x000fe2000bf05070 */
[----:B------:R-:W-:Y:S02]  /*5e70*/  HFMA2 R0, -RZ, RZ, 0, 5.9604644775390625e-08 ;  /* 0x00000001ff007431 */ /* 0x000fe400000001ff */
[----:B------:R-:W-:Y:S01]  /*5e80*/  IMAD.MOV.U32 R64, RZ, RZ, 0x1 ;  /* 0x00000001ff407424 */ /* 0x000fe200078e00ff */
[----:B------:R-:W-:Y:S06]  /*5e90*/  UISETP.NE.AND.EX UP0, UPT, UR39, URZ, UPT, UP0 ;  /* 0x000000ff2700728c */ /* 0x000fec000bf05300 */
[----:B------:R-:W-:Y:S05]  /*5ea0*/  PLOP3.LUT P3, PT, PT, PT, UP0, 0x80, 0x8 ;  /* 0x000000000008781c */ /* 0x000fea0003f6f008 */
[----:B------:R-:W1:Y:S01]  /*5eb0*/  @UP0 LDCU.64 UR6, c[0x0][0x888] ;  /* 0x00011100ff0607ac */ /* 0x000e620008000a00 */
[----:B------:R-:W-:Y:S07]  /*5ec0*/  @UP0 UIMAD UR4, UR36, UR44, URZ ;  /* 0x0000002c240402a4 */ /* 0x000fee000f8e02ff */
[----:B------:R-:W-:Y:S01]  /*5ed0*/  @!P3 PRMT R64, R0, 0x7610, R64 ;  /* 0x000076100040b816 */ /* 0x000fe20000000040 */
[----:B-1----:R-:W-:Y:S03]  /*5ee0*/  @UP0 UIMAD.WIDE UR6, UR4, 0x4, UR6 ;  /* 0x00000004040608a5 */ /* 0x002fe6000f8e0206 */
[----:B------:R-:W1:Y:S03]  /*5ef0*/  @!UP0 LDCU UR4, c[0x0][0x880] ;  /* 0x00011000ff0487ac */ /* 0x000e660008000800 */
[----:B------:R-:W-:Y:S01]  /*5f00*/  IMAD.U32 R2, RZ, RZ, UR6 ;  /* 0x00000006ff027e24 */ /* 0x000fe2000f8e00ff */
[----:B------:R-:W-:Y:S05]  /*5f10*/  MOV R3, UR7 ;  /* 0x0000000700037c02 */ /* 0x000fea0008000f00 */
[----:B-----5:R2:W5:Y:S02]  /*5f20*/  @P3 LDG.E R35, desc[UR46][R2.64] ;  /* 0x0000002e02233981 */ /* 0x020564000c1e1900 */
[----:B-12---:R-:W-:Y:S02]  /*5f30*/  @!P3 IMAD.U32 R35, RZ, RZ, UR4 ;  /* 0x00000004ff23be24 */ /* 0x006fe4000f8e00ff */
.L_x_101:
[----:B------:R-:W-:Y:S05]  /*5f40*/  @!P4 BRA `(.L_x_102) ;  /* 0x000000000020c947 */ /* 0x000fea0003800000 */
[----:B------:R-:W-:Y:S04]  /*5f50*/  ISETP.NE.U32.AND P3, PT, R56, RZ, PT ;  /* 0x000000ff3800720c */ /* 0x000fe80003f65070 */
[----:B------:R-:W-:Y:S11]  /*5f60*/  ISETP.NE.AND.EX P3, PT, R57, RZ, PT, P3 ;  /* 0x000000ff3900720c */ /* 0x000ff60003f65330 */
[----:B------:R-:W-:Y:S02]  /*5f70*/  @!UPT UIADD3 URZ, UPT, UPT, URZ, URZ, URZ ;  /* 0x000000fffffff290 */ /* 0x000fe4000fffe0ff */
[----:B------:R-:W1:Y:S01]  /*5f80*/  @P3 LDC.64 R2, c[0x0][0x8a8] ;  /* 0x00022a00ff023b82 */ /* 0x000e620000000a00 */
[----:B------:R-:W-:Y:S04]  /*5f90*/  @P3 IMAD R0, R58, UR36, RZ ;  /* 0x000000243a003c24 */ /* 0x000fe8000f8e02ff */
[----:B-1----:R-:W-:Y:S05]  /*5fa0*/  @P3 IMAD.WIDE R2, R0, 0x4, R2 ;  /* 0x0000000400023825 */ /* 0x002fea00078e0202 */
[----:B-----5:R1:W5:Y:S02]  /*5fb0*/  @P3 LDG.E R33, desc[UR46][R2.64] ;  /* 0x0000002e02213981 */ /* 0x020364000c1e1900 */
[----:B-1----:R-:W2:Y:S02]  /*5fc0*/  @!P3 LDC R33, c[0x0][0x8a0] ;  /* 0x00022800ff21bb82 */ /* 0x002ea40000000800 */
.L_x_102:
[----:B-----5:R-:W-:Y:S01]  /*5fd0*/  FSETP.NEU.AND P3, PT, R35, RZ, PT ;  /* 0x000000ff2300720b */ /* 0x020fe20003f6d000 */
[----:B------:R-:W-:Y:S01]  /*5fe0*/  ULOP3.LUT UR4, UR51, 0x1, URZ, 0x3c, !UPT ;  /* 0x0000000133047892 */ /* 0x000fe2000f8e3cff */
[----:B------:R-:W-:Y:S01]  /*5ff0*/  SEL R4, RZ, 0xffffffff, P2 ;  /* 0xffffffffff047807 */ /* 0x000fe20001000000 */
[----:B------:R-:W-:Y:S01]  /*6000*/  IMAD.U32 R88, RZ, RZ, UR56 ;  /* 0x00000038ff587e24 */ /* 0x000fe2000f8e00ff */
[----:B------:R-:W-:Y:S01]  /*6010*/  @P1 LOP3.LUT P2, RZ, R64, 0xff, RZ, 0xc0, !PT ;  /* 0x000000ff40ff1812 */ /* 0x000fe2000784c0ff */
[----:B------:R-:W-:Y:S01]  /*6020*/  IMAD.SHL.U32 R83, R70, 0x10, RZ ;  /* 0x0000001046537824 */ /* 0x000fe200078e00ff */
[----:B------:R-:W-:Y:S01]  /*6030*/  @P1 SEL R0, RZ, 0xffffffff, P3 ;  /* 0xffffffffff001807 */ /* 0x000fe20001800000 */
[----:B------:R-:W-:Y:S01]  /*6040*/  IMAD.U32 R91, RZ, RZ, UR4 ;  /* 0x00000004ff5b7e24 */ /* 0x000fe2000f8e00ff */
[----:B------:R-:W-:Y:S01]  /*6050*/  LEA R81, R31, UR48, 0x3 ;  /* 0x000000301f517c11 */ /* 0x000fe2000f8e18ff */
[----:B------:R-:W-:Y:S01]  /*6060*/  IMAD.SHL.U32 R88, R88, 0x2000, RZ ;  /* 0x0000200058587824 */ /* 0x000fe200078e00ff */
[----:B------:R-:W-:Y:S01]  /*6070*/  @P0 SEL R0, R4, R0, !P2 ;  /* 0x0000000004000207 */ /* 0x000fe20005000000 */
[----:B------:R-:W-:Y:S01]  /*6080*/  IMAD.SHL.U32 R82, R69, 0x10, RZ ;  /* 0x0000001045527824 */ /* 0x000fe200078e00ff */
[----:B------:R-:W-:Y:S01]  /*6090*/  PLOP3.LUT P2, PT, PT, PT, UP1, 0x80, 0x8 ;  /* 0x000000000008781c */ /* 0x000fe20003f4f018 */
[----:B------:R-:W-:Y:S01]  /*60a0*/  IMAD.IADD R87, R75, 0x1, R88 ;  /* 0x000000014b577824 */ /* 0x000fe200078e0258 */
[----:B------:R-:W-:Y:S01]  /*60b0*/  @P1 LOP3.LUT R0, R0, 0x1, RZ, 0xc0, !PT ;  /* 0x0000000100001812 */ /* 0x000fe200078ec0ff */
[----:B------:R-:W-:Y:S01]  /*60c0*/  BSSY B1, `(.L_x_103) ;  /* 0x0000039000017945 */ /* 0x000fe20003800000 */
[----:B------:R-:W-:Y:S01]  /*60d0*/  LOP3.LUT P4, R78, R64, 0xff, RZ, 0xc0, !PT ;  /* 0x000000ff404e7812 */ /* 0x000fe2000788c0ff */
[----:B------:R-:W-:Y:S01]  /*60e0*/  IMAD.IADD R86, R87, 0x1, R83 ;  /* 0x0000000157567824 */ /* 0x000fe200078e0253 */
[----:B------:R-:W-:Y:S01]  /*60f0*/  ISETP.NE.U32.OR P5, PT, R0, 0x1, !P1 ;  /* 0x000000010000780c */ /* 0x000fe20004fa5470 */
[----:B------:R-:W-:Y:S01]  /*6100*/  IMAD.U32 R0, RZ, RZ, UR56 ;  /* 0x00000038ff007e24 */ /* 0x000fe2000f8e00ff */
[----:B------:R-:W-:Y:S01]  /*6110*/  SEL R3, RZ, 0xffffffff, P3 ;  /* 0xffffffffff037807 */ /* 0x000fe20001800000 */
[----:B------:R-:W-:Y:S01]  /*6120*/  IMAD.MOV.U32 R90, RZ, RZ, 0x1 ;  /* 0x00000001ff5a7424 */ /* 0x000fe200078e00ff */
[----:B------:R-:W-:Y:S01]  /*6130*/  P2R R80, PR, RZ, 0x20 ;  /* 0x00000020ff507803 */ /* 0x000fe20000000000 */
[----:B------:R-:W-:Y:S01]  /*6140*/  IMAD R34, R31, 0x20, R32 ;  /* 0x000000201f227824 */ /* 0x000fe200078e0220 */
[----:B------:R-:W-:Y:S01]  /*6150*/  LEA R0, R0, UR48, 0x3 ;  /* 0x0000003000007c11 */ /* 0x000fe2000f8e18ff */
[----:B------:R-:W-:Y:S01]  /*6160*/  IMAD.U32 R89, RZ, RZ, UR56 ;  /* 0x00000038ff597e24 */ /* 0x000fe2000f8e00ff */
[----:B------:R-:W-:Y:S02]  /*6170*/  @P2 SEL R3, R4, R3, !P4 ;  /* 0x0000000304032207 */ /* 0x000fe40006000000 */
[----:B------:R-:W-:Y:S02]  /*6180*/  CS2R R46, SRZ ;  /* 0x00000000002e7805 */ /* 0x000fe4000001ff00 */
[----:B------:R-:W-:Y:S02]  /*6190*/  CS2R R44, SRZ ;  /* 0x00000000002c7805 */ /* 0x000fe4000001ff00 */
[----:B------:R-:W-:Y:S02]  /*61a0*/  CS2R R42, SRZ ;  /* 0x00000000002a7805 */ /* 0x000fe4000001ff00 */
[----:B------:R-:W-:Y:S02]  /*61b0*/  LOP3.LUT R3, R3, 0x1, RZ, 0xc0, !PT ;  /* 0x0000000103037812 */ /* 0x000fe400078ec0ff */
[----:B------:R-:W-:Y:S02]  /*61c0*/  CS2R R40, SRZ ;  /* 0x0000000000287805 */ /* 0x000fe4000001ff00 */
[----:B------:R-:W-:Y:S02]  /*61d0*/  @P5 SHF.L.U32 R2, R91, 0x1f, RZ ;  /* 0x0000001f5b025819 */ /* 0x000fe400000006ff */
[----:B------:R-:W-:Y:S02]  /*61e0*/  CS2R R50, SRZ ;  /* 0x0000000000327805 */ /* 0x000fe4000001ff00 */
[----:B------:R-:W-:Y:S02]  /*61f0*/  ISETP.NE.U32.AND P2, PT, R3, 0x1, PT ;  /* 0x000000010300780c */ /* 0x000fe40003f45070 */
[----:B------:R-:W-:Y:S01]  /*6200*/  CS2R R48, SRZ ;  /* 0x0000000000307805 */ /* 0x000fe2000001ff00 */
[----:B------:R1:W3:Y:S01]  /*6210*/  @P5 SYNCS.PHASECHK.TRANS64.TRYWAIT P1, [R0+URZ+0x30], R2 ;  /* 0x00003002000055a7 */ /* 0x0002e200080211ff */
[----:B------:R-:W-:Y:S02]  /*6220*/  CS2R R54, SRZ ;  /* 0x0000000000367805 */ /* 0x000fe4000001ff00 */
[----:B------:R-:W-:Y:S02]  /*6230*/  P2R R92, PR, RZ, 0x4 ;  /* 0x00000004ff5c7803 */ /* 0x000fe40000000000 */
[----:B------:R-:W-:Y:S01]  /*6240*/  CS2R R52, SRZ ;  /* 0x0000000000347805 */ /* 0x000fe2000001ff00 */
[----:B------:R-:W-:Y:S02]  /*6250*/  IMAD.IADD R85, R87, 0x1, R82 ;  /* 0x0000000157557824 */ /* 0x000fe400078e0252 */
[----:B------:R-:W-:Y:S01]  /*6260*/  IMAD.IADD R84, R74, 0x1, R86 ;  /* 0x000000014a547824 */ /* 0x000fe200078e0256 */
[----:B-1----:R-:W-:Y:S04]  /*6270*/  SHF.L.U32 R2, R73, 0x1f, RZ ;  /* 0x0000001f49027819 */ /* 0x002fe800000006ff */
[----:B------:R1:W4:Y:S01]  /*6280*/  SYNCS.PHASECHK.TRANS64.TRYWAIT P0, [R81+URZ+0x90], R2 ;  /* 0x00009002510075a7 */ /* 0x00032200080011ff */
[----:B---3--:R-:W-:Y:S01]  /*6290*/  @P5 SEL R90, RZ, 0x1, !P1 ;  /* 0x00000001ff5a5807 */ /* 0x008fe20004800000 */
[----:B-1----:R-:W-:Y:S06]  /*62a0*/  @!P5 BRA `(.L_x_104) ;  /* 0x000000000068d947 */ /* 0x002fec0003800000 */
[----:B------:R-:W-:Y:S01]  /*62b0*/  ISETP.NE.AND P1, PT, R90, RZ, PT ;  /* 0x000000ff5a00720c */ /* 0x000fe20003f25270 */
[----:B------:R-:W-:Y:S01]  /*62c0*/  BSSY B0, `(.L_x_105) ;  /* 0x000000d000007945 */ /* 0x000fe20003800000 */
[----:B------:R-:W-:Y:S02]  /*62d0*/  CS2R R54, SRZ ;  /* 0x0000000000367805 */ /* 0x000fe4000001ff00 */
[----:B------:R-:W-:Y:S02]  /*62e0*/  CS2R R52, SRZ ;  /* 0x0000000000347805 */ /* 0x000fe4000001ff00 */
[----:B------:R-:W-:Y:S02]  /*62f0*/  CS2R R50, SRZ ;  /* 0x0000000000327805 */ /* 0x000fe4000001ff00 */
[----:B------:R-:W-:Y:S02]  /*6300*/  CS2R R48, SRZ ;  /* 0x0000000000307805 */ /* 0x000fe4000001ff00 */
[----:B------:R-:W-:Y:S02]  /*6310*/  CS2R R42, SRZ ;  /* 0x00000000002a7805 */ /* 0x000fe4000001ff00 */
[----:B------:R-:W-:Y:S02]  /*6320*/  CS2R R40, SRZ ;  /* 0x0000000000287805 */ /* 0x000fe4000001ff00 */
[----:B------:R-:W-:Y:S02]  /*6330*/  CS2R R46, SRZ ;  /* 0x00000000002e7805 */ /* 0x000fe4000001ff00 */
[----:B------:R-:W-:Y:S01]  /*6340*/  CS2R R44, SRZ ;  /* 0x00000000002c7805 */ /* 0x000fe2000001ff00 */
[----:B------:R-:W-:Y:S06]  /*6350*/  @P1 BRA `(.L_x_106) ;  /* 0x00000000000c1947 */ /* 0x000fec0003800000 */
[----:B------:R-:W-:Y:S04]  /*6360*/  SHF.L.U32 R3, R91, 0x1f, RZ ;  /* 0x0000001f5b037819 */ /* 0x000fe800000006ff */
[----:B------:R-:W1:Y:S02]  /*6370*/  SYNCS.PHASECHK.TRANS64.TRYWAIT P1, [R0+URZ+0x30], R3 ;  /* 0x00003003000075a7 */ /* 0x000e6400080211ff */
[----:B-1----:R-:W-:Y:S05]  /*6380*/  @!P1 BRA `(.L_x_107) ;  /* 0x00000020002c9947 */ /* 0x002fea0003800000 */
.L_x_106:
[----:B------:R-:W-:Y:S05]  /*6390*/  BSYNC B0 ;  /* 0x0000000000007941 */ /* 0x000fea0003800000 */
.L_x_105:
[----:B------:R-:W-:Y:S01]  /*63a0*/  ISETP.NE.AND P1, PT, R92, RZ, PT ;  /* 0x000000ff5c00720c */ /* 0x000fe20003f25270 */
[----:B------:R-:W-:Y:S04]  /*63b0*/  UIADD3 UR5, UPT, UPT, UR56, 0x1, URZ ;  /* 0x0000000138057890 */ /* 0x000fe8000fffe0ff */
[----:B------:R-:W-:Y:S04]  /*63c0*/  UISETP.NE.AND UP0, UPT, UR5, 0x3, UPT ;  /* 0x000000030500788c */ /* 0x000fe8000bf05270 */
[----:B------:R-:W-:Y:S02]  /*63d0*/  USEL UR4, URZ, 0x1, UP0 ;  /* 0x00000001ff047887 */ /* 0x000fe40008000000 */
[----:B------:R-:W-:Y:S02]  /*63e0*/  USEL UR5, UR5, URZ, UP0 ;  /* 0x000000ff05057287 */ /* 0x000fe40008000000 */
[----:B------:R3:W1:Y:S02]  /*63f0*/  @P1 LDS.128 R52, [R87] ;  /* 0x0000000057341984 */ /* 0x0006640000000c00 */
[----:B------:R-:W-:Y:S02]  /*6400*/  LOP3.LUT R91, R91, UR4, RZ, 0x3c, !PT ;  /* 0x000000045b5b7c12 */ /* 0x000fe4000f8e3cff */
[----:B------:R3:W1:Y:S01]  /*6410*/  @P1 LDS.128 R48, [R86+0x10] ;  /* 0x0000100056301984 */ /* 0x0006620000000c00 */
[----:B------:R-:W-:Y:S03]  /*6420*/  IMAD.U32 R89, RZ, RZ, UR5 ;  /* 0x00000005ff597e24 */ /* 0x000fe6000f8e00ff */
[----:B------:R3:W1:Y:S04]  /*6430*/  @P1 LDS.128 R40, [R85+0x20] ;  /* 0x0000200055281984 */ /* 0x0006680000000c00 */
[----:B------:R3:W1:Y:S02]  /*6440*/  @P1 LDS.128 R44, [R84+0x10] ;  /* 0x00001000542c1984 */ /* 0x0006640000000c00 */
.L_x_104:
[----:B------:R-:W-:Y:S05]  /*6450*/  BSYNC B1 ;  /* 0x0000000000017941 */ /* 0x000fea0003800000 */
.L_x_103:
[----:B-1----:R-:W-:Y:S04]  /*6460*/  SHF.R.U32.HI R0, RZ, 0x15, R34 ;  /* 0x00000015ff007819 */ /* 0x002fe80000011622 */
[----:B------:R-:W-:Y:S01]  /*6470*/  LOP3.LUT P1, RZ, R0, 0x3, R68, 0x48, !PT ;  /* 0x0000000300ff7812 */ /* 0x000fe20007824844 */
[----:B------:R-:W-:Y:S01]  /*6480*/  @!UPT UIADD3 URZ, UPT, UPT, URZ, URZ, URZ ;  /* 0x000000fffffff290 */ /* 0x000fe2000fffe0ff */
[----:B----4-:R-:W-:Y:S11]  /*6490*/  @P0 BRA `(.L_x_108) ;  /* 0x0000000000080947 */ /* 0x010ff60003800000 */
[----:B------:R-:W1:Y:S02]  /*64a0*/  SYNCS.PHASECHK.TRANS64.TRYWAIT P0, [R81+URZ+0x90], R2 ;  /* 0x00009002510075a7 */ /* 0x000e6400080011ff */
[----:B-1----:R-:W-:Y:S05]  /*64b0*/  @!P0 BRA `(.L_x_109) ;  /* 0x0000001c00f48947 */ /* 0x002fea0003800000 */
.L_x_108:
[----:B------:R-:W-:Y:S05]  /*64c0*/  @!P1 BRA `(.L_x_110) ;  /* 0x0000000000409947 */ /* 0x000fea0003800000 */
[----:B------:R-:W4:Y:S01]  /*64d0*/  LDCU.64 UR8, c[0x4][0x70] ;  /* 0x01000e00ff0877ac */ /* 0x000f220008000a00 */
[----:B------:R-:W-:Y:S01]  /*64e0*/  MOV R3, 0x0 ;  /* 0x0000000000037802 */ /* 0x000fe20000000f00 */
[----:B------:R-:W-:Y:S02]  /*64f0*/  HFMA2 R12, -RZ, RZ, 0, 5.9604644775390625e-08 ;  /* 0x00000001ff0c7431 */ /* 0x000fe400000001ff */
[----:B------:R-:W-:Y:S02]  /*6500*/  IMAD.MOV.U32 R8, RZ, RZ, 0x192 ;  /* 0x00000192ff087424 */ /* 0x000fe400078e00ff */
[----:B------:R-:W-:Y:S01]  /*6510*/  IMAD.MOV.U32 R13, RZ, RZ, RZ ;  /* 0x000000ffff0d7224 */ /* 0x000fe200078e00ff */
[----:B------:R-:W5:Y:S01]  /*6520*/  LDCU.64 UR6, c[0x4][0x78] ;  /* 0x01000f00ff0677ac */ /* 0x000f620008000a00 */
[----:B-1----:R-:W1:Y:S01]  /*6530*/  LDC.64 R2, c[0x4][R3] ;  /* 0x0100000003027b82 */ /* 0x002e620000000a00 */
[----:B------:R-:W2:Y:S01]  /*6540*/  LDCU.64 UR4, c[0x4][0x10] ;  /* 0x01000200ff0477ac */ /* 0x000ea20008000a00 */
[----:B----4-:R-:W-:Y:S01]  /*6550*/  MOV R5, UR9 ;  /* 0x0000000900057c02 */ /* 0x010fe20008000f00 */
[----:B------:R-:W-:Y:S01]  /*6560*/  IMAD.U32 R4, RZ, RZ, UR8 ;  /* 0x00000008ff047e24 */ /* 0x000fe2000f8e00ff */
[----:B-----5:R-:W-:Y:S01]  /*6570*/  MOV R7, UR7 ;  /* 0x0000000700077c02 */ /* 0x020fe20008000f00 */
[----:B------:R-:W-:Y:S01]  /*6580*/  IMAD.U32 R6, RZ, RZ, UR6 ;  /* 0x00000006ff067e24 */ /* 0x000fe2000f8e00ff */
[----:B--2---:R-:W-:Y:S01]  /*6590*/  MOV R11, UR5 ;  /* 0x00000005000b7c02 */ /* 0x004fe20008000f00 */
[----:B------:R-:W-:Y:S02]  /*65a0*/  IMAD.U32 R10, RZ, RZ, UR4 ;  /* 0x00000004ff0a7e24 */ /* 0x000fe4000f8e00ff */
[----:B------:R-:W-:Y:S07]  /*65b0*/  LEPC R20, `(.L_x_110) ;  /* 0x000000001014794e */ /* 0x000fee0000000000 */
[----:B-1-3--:R-:W-:Y:S05]  /*65c0*/  CALL.ABS.NOINC R2 ;  /* 0x0000000002007343 */ /* 0x00afea0003c00000 */
.L_x_110:
[----:B------:R-:W-:Y:S01]  /*65d0*/  LOP3.LUT R20, R52, 0xffffe000, RZ, 0xc0, !PT ;  /* 0xffffe00034147812 */ /* 0x000fe200078ec0ff */
[----:B------:R-:W-:Y:S05]  /*65e0*/  WARPSYNC.ALL ;  /* 0x0000000000007948 */ /* 0x000fea0003800000 */
[----:B------:R-:W-:Y:S01]  /*65f0*/  R2UR UR4, R34 ;  /* 0x00000000220472ca */ /* 0x000fe200000e0000 */
[----:B------:R-:W-:Y:S01]  /*6600*/  BSSY.RECONVERGENT B0, `(.L_x_111) ;  /* 0x000005b000007945 */ /* 0x000fe20003800200 */
[----:B------:R-:W-:Y:S11]  /*6610*/  ISETP.NE.AND P0, PT, R76, RZ, PT ;  /* 0x000000ff4c00720c */ /* 0x000ff60003f05270 */
[----:B------:R-:W2:Y:S02]  /*6620*/  LDTM.x16 R4, tmem[UR4] ;  /* 0x00000004000479ee */ /* 0x000ea40008240000 */
[C---:B--2---:R-:W-:Y:S01]  /*6630*/  FMUL R0, R33.reuse, R4 ;  /* 0x0000000421007220 */ /* 0x044fe20000400000 */
[C---:B-1----:R-:W-:Y:S01]  /*6640*/  FMUL R2, R33.reuse, R5 ;  /* 0x0000000521027220 */ /* 0x042fe20000400000 */
[C---:B------:R-:W-:Y:S01]  /*6650*/  FMUL R4, R33.reuse, R8 ;  /* 0x0000000821047220 */ /* 0x040fe20000400000 */
[C---:B------:R-:W-:Y:S01]  /*6660*/  FMUL R5, R33.reuse, R9 ;  /* 0x0000000921057220 */ /* 0x040fe20000400000 */
[C---:B------:R-:W-:Y:S01]  /*6670*/  FMUL R8, R33.reuse, R12 ;  /* 0x0000000c21087220 */ /* 0x040fe20000400000 */
[C---:B------:R-:W-:Y:S01]  /*6680*/  FMUL R9, R33.reuse, R13 ;  /* 0x0000000d21097220 */ /* 0x040fe20000400000 */
[----:B------:R-:W-:Y:S01]  /*6690*/  FMUL R12, R33, R16 ;  /* 0x00000010210c7220 */ /* 0x000fe20000400000 */
[----:B------:R-:W-:Y:S01]  /*66a0*/  LOP3.LUT R16, R53, 0xffffe000, RZ, 0xc0, !PT ;  /* 0xffffe00035107812 */ /* 0x000fe200078ec0ff */
[----:B------:R-:W-:Y:S01]  /*66b0*/  FMUL R13, R33, R17 ;  /* 0x00000011210d7220 */ /* 0x000fe20000400000 */
[----:B------:R-:W-:Y:S01]  /*66c0*/  LOP3.LUT R17, R54, 0xffffe000, RZ, 0xc0, !PT ;  /* 0xffffe00036117812 */ /* 0x000fe200078ec0ff */
[----:B------:R-:W-:Y:S01]  /*66d0*/  FFMA R36, R35, R20, R0 ;  /* 0x0000001423247223 */ /* 0x000fe20000000000 */
[----:B------:R-:W-:Y:S01]  /*66e0*/  LOP3.LUT R0, R55, 0xffffe000, RZ, 0xc0, !PT ;  /* 0xffffe00037007812 */ /* 0x000fe200078ec0ff */
[C---:B------:R-:W-:Y:S01]  /*66f0*/  FMUL R3, R33.reuse, R6 ;  /* 0x0000000621037220 */ /* 0x040fe20000400000 */
[C---:B------:R-:W-:Y:S01]  /*6700*/  FMUL R6, R33.reuse, R10 ;  /* 0x0000000a21067220 */ /* 0x040fe20000400000 */
[C---:B------:R-:W-:Y:S01]  /*6710*/  FMUL R7, R33.reuse, R7 ;  /* 0x0000000721077220 */ /* 0x040fe20000400000 */
[----:B------:R-:W-:Y:S01]  /*6720*/  F2FP.TF32.F32.PACK_B R36, R36 ;  /* 0x00000024ff24723e */ /* 0x000fe200024050ff */
[C---:B------:R-:W-:Y:S01]  /*6730*/  FMUL R10, R33.reuse, R14 ;  /* 0x0000000e210a7220 */ /* 0x040fe20000400000 */
[----:B------:R-:W-:Y:S01]  /*6740*/  FMUL R14, R33, R18 ;  /* 0x00000012210e7220 */ /* 0x000fe20000400000 */
[----:B------:R-:W-:Y:S01]  /*6750*/  LOP3.LUT R18, R48, 0xffffe000, RZ, 0xc0, !PT ;  /* 0xffffe00030127812 */ /* 0x000fe200078ec0ff */
[----:B------:R-:W-:Y:S01]  /*6760*/  FFMA R37, R35, R16, R2 ;  /* 0x0000001023257223 */ /* 0x000fe20000000002 */
[----:B------:R-:W-:Y:S01]  /*6770*/  LOP3.LUT R2, R49, 0xffffe000, RZ, 0xc0, !PT ;  /* 0xffffe00031027812 */ /* 0x000fe200078ec0ff */
[----:B------:R-:W-:Y:S01]  /*6780*/  FFMA R38, R35, R17, R3 ;  /* 0x0000001123267223 */ /* 0x000fe20000000003 */
[----:B------:R-:W-:Y:S01]  /*6790*/  LOP3.LUT R3, R51, 0xffffe000, RZ, 0xc0, !PT ;  /* 0xffffe00033037812 */ /* 0x000fe200078ec0ff */
[C---:B------:R-:W-:Y:S01]  /*67a0*/  FFMA R39, R35.reuse, R0, R7 ;  /* 0x0000000023277223 */ /* 0x040fe20000000007 */
[----:B------:R-:W-:Y:S01]  /*67b0*/  LOP3.LUT R0, R50, 0xffffe000, RZ, 0xc0, !PT ;  /* 0xffffe00032007812 */ /* 0x000fe200078ec0ff */
[C---:B------:R-:W-:Y:S01]  /*67c0*/  FFMA R4, R35.reuse, R18, R4 ;  /* 0x0000001223047223 */ /* 0x040fe20000000004 */
[----:B------:R-:W-:Y:S01]  /*67d0*/  F2FP.TF32.F32.PACK_B R37, R37 ;  /* 0x00000025ff25723e */ /* 0x000fe200024050ff */
[----:B------:R-:W-:Y:S01]  /*67e0*/  FFMA R5, R35, R2, R5 ;  /* 0x0000000223057223 */ /* 0x000fe20000000005 */
[----:B------:R-:W-:Y:S01]  /*67f0*/  FMUL R11, R33, R11 ;  /* 0x0000000b210b7220 */ /* 0x000fe20000400000 */
[----:B------:R-:W-:Y:S01]  /*6800*/  F2FP.TF32.F32.PACK_B R38, R38 ;  /* 0x00000026ff26723e */ /* 0x000fe200024050ff */
[C---:B------:R-:W-:Y:S01]  /*6810*/  FFMA R6, R35.reuse, R0, R6 ;  /* 0x0000000023067223 */ /* 0x040fe20000000006 */
[----:B------:R-:W-:Y:S01]  /*6820*/  F2FP.TF32.F32.PACK_B R39, R39 ;  /* 0x00000027ff27723e */ /* 0x000fe200024050ff */
[----:B------:R-:W-:Y:S01]  /*6830*/  FFMA R7, R35, R3, R11 ;  /* 0x0000000323077223 */ /* 0x000fe2000000000b */
[----:B------:R-:W-:Y:S01]  /*6840*/  LOP3.LUT R2, R40, 0xffffe000, RZ, 0xc0, !PT ;  /* 0xffffe00028027812 */ /* 0x000fe200078ec0ff */
[----:B------:R-:W-:Y:S01]  /*6850*/  FMUL R15, R33, R15 ;  /* 0x0000000f210f7220 */ /* 0x000fe20000400000 */
[----:B------:R-:W-:Y:S01]  /*6860*/  LOP3.LUT R16, R41, 0xffffe000, RZ, 0xc0, !PT ;  /* 0xffffe00029107812 */ /* 0x000fe200078ec0ff */
[----:B------:R1:W-:Y:S01]  /*6870*/  STS.128 [R87], R36 ;  /* 0x0000002457007388 */ /* 0x0003e20000000c00 */
[----:B------:R-:W-:Y:S01]  /*6880*/  LOP3.LUT R0, R42, 0xffffe000, RZ, 0xc0, !PT ;  /* 0xffffe0002a007812 */ /* 0x000fe200078ec0ff */
[----:B------:R-:W-:Y:S01]  /*6890*/  FFMA R8, R35, R2, R8 ;  /* 0x0000000223087223 */ /* 0x000fe20000000008 */
[----:B------:R-:W-:Y:S01]  /*68a0*/  LOP3.LUT R2, R43, 0xffffe000, RZ, 0xc0, !PT ;  /* 0xffffe0002b027812 */ /* 0x000fe200078ec0ff */
[C---:B------:R-:W-:Y:S01]  /*68b0*/  FFMA R9, R35.reuse, R16, R9 ;  /* 0x0000001023097223 */ /* 0x040fe20000000009 */
[----:B------:R-:W-:Y:S01]  /*68c0*/  F2FP.TF32.F32.PACK_B R4, R4 ;  /* 0x00000004ff04723e */ /* 0x000fe200024050ff */
[C---:B------:R-:W-:Y:S01]  /*68d0*/  FFMA R10, R35.reuse, R0, R10 ;  /* 0x00000000230a7223 */ /* 0x040fe2000000000a */
[----:B------:R-:W-:Y:S01]  /*68e0*/  F2FP.TF32.F32.PACK_B R5, R5 ;  /* 0x00000005ff05723e */ /* 0x000fe200024050ff */
[----:B------:R-:W-:Y:S01]  /*68f0*/  FFMA R11, R35, R2, R15 ;  /* 0x00000002230b7223 */ /* 0x000fe2000000000f */
[----:B------:R-:W-:Y:S01]  /*6900*/  F2FP.TF32.F32.PACK_B R6, R6 ;  /* 0x00000006ff06723e */ /* 0x000fe200024050ff */
[----:B------:R-:W-:Y:S01]  /*6910*/  FMUL R19, R33, R19 ;  /* 0x0000001321137220 */ /* 0x000fe20000400000 */
[----:B------:R-:W-:Y:S02]  /*6920*/  F2FP.TF32.F32.PACK_B R7, R7 ;  /* 0x00000007ff07723e */ /* 0x000fe400024050ff */
[----:B------:R-:W-:Y:S02]  /*6930*/  LOP3.LUT R3, R44, 0xffffe000, RZ, 0xc0, !PT ;  /* 0xffffe0002c037812 */ /* 0x000fe400078ec0ff */
[----:B------:R-:W-:Y:S01]  /*6940*/  LOP3.LUT R0, R45, 0xffffe000, RZ, 0xc0, !PT ;  /* 0xffffe0002d007812 */ /* 0x000fe200078ec0ff */
[----:B------:R1:W-:Y:S01]  /*6950*/  STS.128 [R86+0x10], R4 ;  /* 0x0000100456007388 */ /* 0x0003e20000000c00 */
        /* <DEDUP_REMOVED lines=8> */
[----:B------:R-:W-:Y:S02]  /*69e0*/  F2FP.TF32.F32.PACK_B R10, R10 ;  /* 0x0000000aff0a723e */ /* 0x000fe400024050ff */
[----:B------:R-:W-:Y:S02]  /*69f0*/  F2FP.TF32.F32.PACK_B R11, R11 ;  /* 0x0000000bff0b723e */ /* 0x000fe400024050ff */
[----:B------:R-:W-:Y:S02]  /*6a00*/  F2FP.TF32.F32.PACK_B R12, R12 ;  /* 0x0000000cff0c723e */ /* 0x000fe400024050ff */
[----:B------:R-:W-:Y:S01]  /*6a10*/  F2FP.TF32.F32.PACK_B R13, R13 ;  /* 0x0000000dff0d723e */ /* 0x000fe200024050ff */
[----:B------:R1:W-:Y:S01]  /*6a20*/  STS.128 [R85+0x20], R8 ;  /* 0x0000200855007388 */ /* 0x0003e20000000c00 */
[----:B------:R-:W-:Y:S02]  /*6a30*/  F2FP.TF32.F32.PACK_B R14, R14 ;  /* 0x0000000eff0e723e */ /* 0x000fe400024050ff */
[----:B------:R-:W-:Y:S05]  /*6a40*/  F2FP.TF32.F32.PACK_B R15, R15 ;  /* 0x0000000fff0f723e */ /* 0x000fea00024050ff */
[----:B------:R1:W-:Y:S01]  /*6a50*/  STS.128 [R84+0x10], R12 ;  /* 0x0000100c54007388 */ /* 0x0003e20000000c00 */
[----:B------:R-:W-:Y:S01]  /*6a60*/  @!PT LDS RZ, [RZ] ;  /* 0x00000000fffff984 */ /* 0x000fe20000000800 */
[----:B------:R-:W-:Y:S01]  /*6a70*/  @!PT LDS RZ, [RZ] ;  /* 0x00000000fffff984 */ /* 0x000fe20000000800 */
[----:B------:R-:W-:Y:S01]  /*6a80*/  @!PT LDS RZ, [RZ] ;  /* 0x00000000fffff984 */ /* 0x000fe20000000800 */
[----:B------:R-:W-:Y:S01]  /*6a90*/  @!PT LDS RZ, [RZ] ;  /* 0x00000000fffff984 */ /* 0x000fe20000000800 */
[----:B------:R2:W-:Y:S07]  /*6aa0*/  MEMBAR.ALL.CTA ;  /* 0x0000000000007992 */ /* 0x0005ee0000008000 */
[----:B--2---:R-:W2:Y:S02]  /*6ab0*/  FENCE.VIEW.ASYNC.S ;  /* 0x00000000000073c6 */ /* 0x004ea40000000000 */
[----:B--2---:R-:W-:Y:S06]  /*6ac0*/  BAR.SYNC.DEFER_BLOCKING 0x1, 0x80 ;  /* 0x0042000000007b1d */ /* 0x004fec0000010000 */
[----:B------:R-:W-:Y:S05]  /*6ad0*/  @P0 BRA `(.L_x_112) ;  /* 0x0000000000340947 */ /* 0x000fea0003800000 */
[----:B------:R-:W-:Y:S01]  /*6ae0*/  R2UR UR10, R88 ;  /* 0x00000000580a72ca */ /* 0x000fe200000e0000 */
[----:B------:R-:W-:Y:S01]  /*6af0*/  UIADD3 UR8, UP0, UPT, UR54, 0x680, URZ ;  /* 0x0000068036087890 */ /* 0x000fe2000ff1e0ff */
[----:B------:R-:W-:Y:S01]  /*6b00*/  UMOV UR43, UR36 ;  /* 0x00000024002b7c82 */ /* 0x000fe20008000000 */
[----:B------:R-:W-:Y:S02]  /*6b10*/  UIADD3 UR5, UPT, UPT, UR41, 0x20, URZ ;  /* 0x0000002029057890 */ /* 0x000fe4000fffe0ff */
[----:B------:R-:W-:Y:S01]  /*6b20*/  UIADD3.X UR9, UPT, UPT, URZ, UR55, URZ, UP0, !UPT ;  /* 0x00000037ff097290 */ /* 0x000fe200087fe4ff */
[----:B------:R-:W-:Y:S01]  /*6b30*/  UMOV UR6, UR42 ;  /* 0x0000002a00067c82 */ /* 0x000fe20008000000 */
[----:B------:R-:W-:Y:S06]  /*6b40*/  UMOV UR7, UR36 ;  /* 0x0000002400077c82 */ /* 0x000fec0008000000 */
[----:B------:R-:W-:Y:S04]  /*6b50*/  UIADD3 UR10, UPT, UPT, UR48, UR10, URZ ;  /* 0x0000000a300a7290 */ /* 0x000fe8000fffe0ff */
[----:B------:R-:W-:Y:S02]  /*6b60*/  UIADD3 UR40, UPT, UPT, UR10, 0x200, URZ ;  /* 0x000002000a287890 */ /* 0x000fe4000fffe0ff */
[----:B------:R-:W-:Y:S07]  /*6b70*/  UIADD3 UR4, UPT, UPT, UR10, 0x1200, URZ ;  /* 0x000012000a047890 */ /* 0x000fee000fffe0ff */
[----:B------:R2:W-:Y:S02]  /*6b80*/  UTMASTG.3D [UR40], [UR8] ;  /* 0x00000028080073b5 */ /* 0x0005e40008010000 */
[----:B------:R2:W-:Y:S02]  /*6b90*/  UTMASTG.3D [UR4], [UR8] ;  /* 0x00000004080073b5 */ /* 0x0005e40008010000 */
[----:B--2---:R0:W-:Y:S02]  /*6ba0*/  UTMACMDFLUSH ;  /* 0x00000000000079b7 */ /* 0x0041e40000000000 */
.L_x_112:
[----:B------:R-:W-:Y:S05]  /*6bb0*/  BSYNC.RECONVERGENT B0 ;  /* 0x0000000000007941 */ /* 0x000fea0003800200 */
.L_x_111:
[----:B------:R-:W-:Y:S01]  /*6bc0*/  UIADD3 UR40, UPT, UPT, UR56, 0x1, URZ ;  /* 0x0000000138287890 */ /* 0x000fe2000fffe0ff */
[----:B------:R-:W-:Y:S03]  /*6bd0*/  BSSY.RECONVERGENT B0, `(.L_x_113) ;  /* 0x0000005000007945 */ /* 0x000fe60003800200 */
[----:B------:R-:W-:Y:S04]  /*6be0*/  UISETP.NE.AND UP0, UPT, UR40, 0x3, UPT ;  /* 0x000000032800788c */ /* 0x000fe8000bf05270 */
[----:B------:R-:W-:Y:S01]  /*6bf0*/  USEL UR43, UR40, URZ, UP0 ;  /* 0x000000ff282b7287 */ /* 0x000fe20008000000 */
[----:B------:R-:W-:Y:S11]  /*6c00*/  @P0 BRA `(.L_x_114) ;  /* 0x0000000000040947 */ /* 0x000ff60003800000 */
[----:B------:R-:W-:Y:S04]  /*6c10*/  DEPBAR.LE SB0, 0x1 ;  /* 0x000080400000791a */ /* 0x000fe80000000000 */
.L_x_114:
[----:B------:R-:W-:Y:S05]  /*6c20*/  BSYNC.RECONVERGENT B0 ;  /* 0x0000000000007941 */ /* 0x000fea0003800200 */
.L_x_113:
[----:B------:R-:W-:Y:S01]  /*6c30*/  BAR.SYNC.DEFER_BLOCKING 0x1, 0x80 ;  /* 0x0042000000007b1d */ /* 0x000fe20000010000 */
[----:B------:R-:W-:Y:S01]  /*6c40*/  ISETP.NE.AND P1, PT, R80, RZ, PT ;  /* 0x000000ff5000720c */ /* 0x000fe20003f25270 */
[----:B------:R-:W-:Y:S01]  /*6c50*/  UISETP.NE.AND UP0, UPT, UR50, URZ, UPT ;  /* 0x000000ff3200728c */ /* 0x000fe2000bf05270 */
[----:B------:R-:W-:Y:S11]  /*6c60*/  LEA R2, R89, UR48, 0x3 ;  /* 0x0000003059027c11 */ /* 0x000ff6000f8e18ff */
[----:B------:R-:W-:Y:S01]  /*6c70*/  @P1 SHF.L.U32 R3, R91, 0x1f, RZ ;  /* 0x0000001f5b031819 */ /* 0x000fe200000006ff */
[----:B------:R-:W-:Y:S06]  /*6c80*/  BRA.U !UP0, `(.L_x_115) ;  /* 0x0000000108247547 */ /* 0x000fec000b800000 */
[----:B-1----:R-:W-:Y:S01]  /*6c90*/  IMAD.U32 R4, RZ, RZ, UR49 ;  /* 0x00000031ff047e24 */ /* 0x002fe2000f8e00ff */
[----:B------:R-:W-:Y:S01]  /*6ca0*/  MOV R0, UR37 ;  /* 0x0000002500007c02 */ /* 0x000fe20008000f00 */
[----:B------:R-:W-:Y:S03]  /*6cb0*/  UIADD3 UR49, UPT, UPT, UR49, 0x1, URZ ;  /* 0x0000000131317890 */ /* 0x000fe6000fffe0ff */
[----:B------:R-:W-:Y:S01]  /*6cc0*/  @P1 LEA R4, R4, UR48, 0x3 ;  /* 0x0000003004041c11 */ /* 0x000fe2000f8e18ff */
[----:B------:R-:W-:Y:S04]  /*6cd0*/  UISETP.NE.AND UP0, UPT, UR49, 0x3, UPT ;  /* 0x000000033100788c */ /* 0x000fe8000bf05270 */
[----:B------:R-:W-:Y:S01]  /*6ce0*/  @P1 VIADD R4, R4, 0x48 ;  /* 0x0000004804041836 */ /* 0x000fe20000000000 */
[----:B------:R-:W-:Y:S04]  /*6cf0*/  USEL UR49, UR49, URZ, UP0 ;  /* 0x000000ff31317287 */ /* 0x000fe80008000000 */
[----:B------:R-:W-:Y:S04]  /*6d00*/  @P1 PRMT R0, R0, 0x654, R4 ;  /* 0x0000065400001816 */ /* 0x000fe80000000004 */
[----:B------:R2:W-:Y:S04]  /*6d10*/  @P1 SYNCS.ARRIVE.TRANS64.RED.A1T0 RZ, [R0+URZ], RZ ;  /* 0x000000ff00ff19a7 */ /* 0x0005e800081004ff */
.L_x_115:
[----:B------:R-:W4:Y:S01]  /*6d20*/  @P1 SYNCS.PHASECHK.TRANS64.TRYWAIT P0, [R2+URZ+0x30], R3 ;  /* 0x00003003020015a7 */ /* 0x000f2200080011ff */
[----:B------:R-:W-:Y:S01]  /*6d30*/  BSSY B1, `(.L_x_116) ;  /* 0x0000015000017945 */ /* 0x000fe20003800000 */
[----:B----4-:R-:W-:Y:S03]  /*6d40*/  @P1 SEL R90, RZ, 0x1, !P0 ;  /* 0x00000001ff5a1807 */ /* 0x010fe60004000000 */
[----:B------:R-:W-:Y:S05]  /*6d50*/  @!P1 BRA `(.L_x_117) ;  /* 0x0000000000489947 */ /* 0x000fea0003800000 */
[----:B------:R-:W-:Y:S01]  /*6d60*/  ISETP.NE.AND P1, PT, R92, RZ, PT ;  /* 0x000000ff5c00720c */ /* 0x000fe20003f25270 */
[----:B------:R-:W-:Y:S01]  /*6d70*/  BSSY B0, `(.L_x_118) ;  /* 0x000000a000007945 */ /* 0x000fe20003800000 */
[----:B------:R-:W-:Y:S11]  /*6d80*/  ISETP.NE.AND P0, PT, R90, RZ, PT ;  /* 0x000000ff5a00720c */ /* 0x000ff60003f05270 */
[----:B------:R-:W-:Y:S04]  /*6d90*/  @P1 IMAD R89, R89, 0x2000, R75 ;  /* 0x0000200059591824 */ /* 0x000fe800078e024b */
[----:B-1----:R-:W-:Y:S01]  /*6da0*/  @P1 IMAD.IADD R4, R83, 0x1, R89 ;  /* 0x0000000153041824 */ /* 0x002fe200078e0259 */
[----:B------:R-:W-:Y:S03]  /*6db0*/  @P1 IADD3 R3, PT, PT, R82, R89, RZ ;  /* 0x0000005952031210 */ /* 0x000fe60007ffe0ff */
[----:B--2---:R-:W-:Y:S01]  /*6dc0*/  @P1 IMAD.IADD R0, R74, 0x1, R4 ;  /* 0x000000014a001824 */ /* 0x004fe200078e0204 */
[----:B------:R-:W-:Y:S06]  /*6dd0*/  @P0 BRA `(.L_x_119) ;  /* 0x00000000000c0947 */ /* 0x000fec0003800000 */
[----:B------:R-:W-:Y:S04]  /*6de0*/  SHF.L.U32 R91, R91, 0x1f, RZ ;  /* 0x0000001f5b5b7819 */ /* 0x000fe800000006ff */
[----:B------:R-:W1:Y:S02]  /*6df0*/  SYNCS.PHASECHK.TRANS64.TRYWAIT P0, [R2+URZ+0x30], R91 ;  /* 0x0000305b020075a7 */ /* 0x000e6400080011ff */
[----:B-1----:R-:W-:Y:S05]  /*6e00*/  @!P0 BRA `(.L_x_120) ;  /* 0x0000001400b48947 */ /* 0x002fea0003800000 */
.L_x_119:
[----:B------:R-:W-:Y:S05]  /*6e10*/  BSYNC B0 ;  /* 0x0000000000007941 */ /* 0x000fea0003800000 */
.L_x_118:
[----:B------:R-:W-:Y:S11]  /*6e20*/  ISETP.NE.AND P0, PT, R92, RZ, PT ;  /* 0x000000ff5c00720c */ /* 0x000ff60003f05270 */
[----:B------:R-:W-:Y:S02]  /*6e30*/  @!UPT UIADD3 URZ, UPT, UPT, URZ, URZ, URZ ;  /* 0x000000fffffff290 */ /* 0x000fe4000fffe0ff */
[----:B------:R4:W2:Y:S04]  /*6e40*/  @P0 LDS.128 R52, [R89] ;  /* 0x0000000059340984 */ /* 0x0008a80000000c00 */
[----:B------:R4:W1:Y:S04]  /*6e50*/  @P0 LDS.128 R40, [R3+0x20] ;  /* 0x0000200003280984 */ /* 0x0008680000000c00 */
[----:B------:R4:W1:Y:S04]  /*6e60*/  @P0 LDS.128 R48, [R4+0x10] ;  /* 0x0000100004300984 */ /* 0x0008680000000c00 */
[----:B------:R4:W1:Y:S02]  /*6e70*/  @P0 LDS.128 R44, [R0+0x10] ;  /* 0x00001000002c0984 */ /* 0x0008640000000c00 */
.L_x_117:
[----:B------:R-:W-:Y:S05]  /*6e80*/  BSYNC B1 ;  /* 0x0000000000017941 */ /* 0x000fea0003800000 */
.L_x_116:
[----:B--2-4-:R-:W-:Y:S05]  /*6e90*/  VIADD R0, R34, 0x10 ;  /* 0x0000001022007836 */ /* 0x014fea0000000000 */
[----:B------:R-:W-:Y:S04]  /*6ea0*/  SHF.R.U32.HI R0, RZ, 0x15, R0 ;  /* 0x00000015ff007819 */ /* 0x000fe80000011600 */
[----:B------:R-:W-:Y:S11]  /*6eb0*/  LOP3.LUT P0, RZ, R0, 0x3, R68, 0x48, !PT ;  /* 0x0000000300ff7812 */ /* 0x000ff60007804844 */
[----:B------:R-:W-:Y:S02]  /*6ec0*/  @!UPT UIADD3 URZ, UPT, UPT, URZ, URZ, URZ ;  /* 0x000000fffffff290 */ /* 0x000fe4000fffe0ff */
[----:B------:R-:W-:Y:S05]  /*6ed0*/  @!P0 BRA `(.L_x_121) ;  /* 0x0000000000408947 */ /* 0x000fea0003800000 */
[----:B------:R-:W2:Y:S01]  /*6ee0*/  LDCU.64 UR8, c[0x4][0x70] ;  /* 0x01000e00ff0877ac */ /* 0x000ea20008000a00 */
[----:B------:R-:W-:Y:S01]  /*6ef0*/  MOV R3, 0x0 ;  /* 0x0000000000037802 */ /* 0x000fe20000000f00 */
[----:B-1----:R-:W-:Y:S02]  /*6f00*/  HFMA2 R12, -RZ, RZ, 0, 5.9604644775390625e-08 ;  /* 0x00000001ff0c7431 */ /* 0x002fe400000001ff */
[----:B------:R-:W-:Y:S02]  /*6f10*/  IMAD.MOV.U32 R8, RZ, RZ, 0x192 ;  /* 0x00000192ff087424 */ /* 0x000fe400078e00ff */
[----:B------:R-:W-:Y:S01]  /*6f20*/  IMAD.MOV.U32 R13, RZ, RZ, RZ ;  /* 0x000000ffff0d7224 */ /* 0x000fe200078e00ff */
[----:B------:R-:W1:Y:S01]  /*6f30*/  LDCU.64 UR6, c[0x4][0x78] ;  /* 0x01000f00ff0677ac */ /* 0x000e620008000a00 */
[----:B------:R-:W4:Y:S01]  /*6f40*/  LDC.64 R2, c[0x4][R3] ;  /* 0x0100000003027b82 */ /* 0x000f220000000a00 */
[----:B------:R-:W5:Y:S01]  /*6f50*/  LDCU.64 UR4, c[0x4][0x10] ;  /* 0x01000200ff0477ac */ /* 0x000f620008000a00 */
[----:B--2---:R-:W-:Y:S01]  /*6f60*/  MOV R5, UR9 ;  /* 0x0000000900057c02 */ /* 0x004fe20008000f00 */
[----:B------:R-:W-:Y:S01]  /*6f70*/  IMAD.U32 R4, RZ, RZ, UR8 ;  /* 0x00000008ff047e24 */ /* 0x000fe2000f8e00ff */
[----:B-1----:R-:W-:Y:S01]  /*6f80*/  MOV R7, UR7 ;  /* 0x0000000700077c02 */ /* 0x002fe20008000f00 */
[----:B------:R-:W-:Y:S01]  /*6f90*/  IMAD.U32 R6, RZ, RZ, UR6 ;  /* 0x00000006ff067e24 */ /* 0x000fe2000f8e00ff */
[----:B-----5:R-:W-:Y:S01]  /*6fa0*/  MOV R11, UR5 ;  /* 0x00000005000b7c02 */ /* 0x020fe20008000f00 */
[----:B------:R-:W-:Y:S02]  /*6fb0*/  IMAD.U32 R10, RZ, RZ, UR4 ;  /* 0x00000004ff0a7e24 */ /* 0x000fe4000f8e00ff */
[----:B------:R-:W-:Y:S07]  /*6fc0*/  LEPC R20, `(.L_x_121) ;  /* 0x000000001014794e */ /* 0x000fee0000000000 */
[----:B---34-:R-:W-:Y:S05]  /*6fd0*/  CALL.ABS.NOINC R2 ;  /* 0x0000000002007343 */ /* 0x018fea0003c00000 */
.L_x_121:
[----:B------:R-:W-:Y:S01]  /*6fe0*/  ISETP.NE.AND P0, PT, R76, RZ, PT ;  /* 0x000000ff4c00720c */ /* 0x000fe20003f05270 */
[----:B------:R-:W-:Y:S05]  /*6ff0*/  WARPSYNC.ALL ;  /* 0x0000000000007948 */ /* 0x000fea0003800000 */
[----:B------:R-:W-:Y:S01]  /*7000*/  R2UR UR4, R34 ;  /* 0x00000000220472ca */ /* 0x000fe200000e0000 */
[----:B------:R-:W-:Y:S01]  /*7010*/  USHF.L.U32 UR12, UR43, 0xd, URZ ;  /* 0x0000000d2b0c7899 */ /* 0x000fe200080006ff */
[----:B------:R-:W-:Y:S01]  /*7020*/  LOP3.LUT R0, R52, 0xffffe000, RZ, 0xc0, !PT ;  /* 0xffffe00034007812 */ /* 0x000fe200078ec0ff */
[----:B------:R-:W-:Y:S01]  /*7030*/  BSSY.RECONVERGENT B0, `(.L_x_122) ;  /* 0x0000063000007945 */ /* 0x000fe20003800200 */
[----:B-1----:R-:W-:Y:S02]  /*7040*/  LOP3.LUT R2, R53, 0xffffe000, RZ, 0xc0, !PT ;  /* 0xffffe00035027812 */ /* 0x002fe400078ec0ff */
[----:B------:R-:W-:Y:S02]  /*7050*/  LOP3.LUT R3, R54, 0xffffe000, RZ, 0xc0, !PT ;  /* 0xffffe00036037812 */ /* 0x000fe400078ec0ff */
[----:B------:R-:W-:Y:S02]  /*7060*/  LOP3.LUT R20, R55, 0xffffe000, RZ, 0xc0, !PT ;  /* 0xffffe00037147812 */ /* 0x000fe400078ec0ff */
[----:B------:R-:W-:Y:S01]  /*7070*/  LOP3.LUT R21, R48, 0xffffe000, RZ, 0xc0, !PT ;  /* 0xffffe00030157812 */ /* 0x000fe200078ec0ff */
[----:B------:R-:W-:Y:S01]  /*7080*/  VIADD R48, R75, UR12 ;  /* 0x0000000c4b307c36 */ /* 0x000fe20008000000 */
[----:B------:R-:W-:Y:S01]  /*7090*/  LOP3.LUT R34, R49, 0xffffe000, RZ, 0xc0, !PT ;  /* 0xffffe00031227812 */ /* 0x000fe200078ec0ff */
[----:B------:R-:W1:Y:S01]  /*70a0*/  LDTM.x16 R4, tmem[UR4+0x10] ;  /* 0x00001004000479ee */ /* 0x000e620008240000 */
[----:B------:R-:W-:Y:S01]  /*70b0*/  LOP3.LUT R36, R50, 0xffffe000, RZ, 0xc0, !PT ;  /* 0xffffe00032247812 */ /* 0x000fe200078ec0ff */
[----:B------:R-:W-:Y:S01]  /*70c0*/  NOP ;  /* 0x0000000000007918 */ /* 0x000fe20000000000 */
[----:B------:R-:W-:Y:S01]  /*70d0*/  IADD3 R81, PT, PT, R81, 0xb0, RZ ;  /* 0x000000b051517810 */ /* 0x000fe20007ffe0ff */
[----:B------:R-:W-:Y:S01]  /*70e0*/  IMAD.IADD R82, R82, 0x1, R48 ;  /* 0x0000000152527824 */ /* 0x000fe200078e0230 */
[----:B------:R-:W-:Y:S02]  /*70f0*/  LOP3.LUT R37, R51, 0xffffe000, RZ, 0xc0, !PT ;  /* 0xffffe00033257812 */ /* 0x000fe400078ec0ff */
[----:B------:R-:W-:Y:S02]  /*7100*/  LOP3.LUT R81, R81, 0xfefffff8, RZ, 0xc0, !PT ;  /* 0xfefffff851517812 */ /* 0x000fe400078ec0ff */
[----:B------:R-:W-:Y:S02]  /*7110*/  LOP3.LUT R38, R40, 0xffffe000, RZ, 0xc0, !PT ;  /* 0xffffe00028267812 */ /* 0x000fe400078ec0ff */
[----:B------:R-:W-:Y:S01]  /*7120*/  LOP3.LUT R39, R41, 0xffffe000, RZ, 0xc0, !PT ;  /* 0xffffe00029277812 */ /* 0x000fe200078ec0ff */
[----:B-1----:R1:W-:Y:S01]  /*7130*/  SYNCS.ARRIVE.TRANS64.RED.A1T0 RZ, [R81+URZ], RZ ;  /* 0x000000ff51ff79a7 */ /* 0x0023e200081004ff */
[----:B------:R-:W-:Y:S02]  /*7140*/  LOP3.LUT R40, R42, 0xffffe000, RZ, 0xc0, !PT ;  /* 0xffffe0002a287812 */ /* 0x000fe400078ec0ff */
[----:B------:R-:W-:Y:S02]  /*7150*/  LOP3.LUT R41, R43, 0xffffe000, RZ, 0xc0, !PT ;  /* 0xffffe0002b297812 */ /* 0x000fe400078ec0ff */
[----:B------:R-:W-:Y:S02]  /*7160*/  IADD3 R83, PT, PT, R83, R48, RZ ;  /* 0x0000003053537210 */ /* 0x000fe40007ffe0ff */
[----:B------:R-:W-:Y:S02]  /*7170*/  LOP3.LUT R42, R44, 0xffffe000, RZ, 0xc0, !PT ;  /* 0xffffe0002c2a7812 */ /* 0x000fe400078ec0ff */
[----:B------:R-:W-:Y:S02]  /*7180*/  LOP3.LUT R43, R45, 0xffffe000, RZ, 0xc0, !PT ;  /* 0xffffe0002d2b7812 */ /* 0x000fe400078ec0ff */
[----:B------:R-:W-:Y:S01]  /*7190*/  LOP3.LUT R44, R46, 0xffffe000, RZ, 0xc0, !PT ;  /* 0xffffe0002e2c7812 */ /* 0x000fe200078ec0ff */
[C---:B------:R-:W-:Y:S01]  /*71a0*/  FMUL R4, R33.reuse, R4 ;  /* 0x0000000421047220 */ /* 0x040fe20000400000 */
[C---:B------:R-:W-:Y:S01]  /*71b0*/  FMUL R5, R33.reuse, R5 ;  /* 0x0000000521057220 */ /* 0x040fe20000400000 */
[C---:B------:R-:W-:Y:S01]  /*71c0*/  FMUL R6, R33.reuse, R6 ;  /* 0x0000000621067220 */ /* 0x040fe20000400000 */
[----:B------:R-:W-:Y:S01]  /*71d0*/  FMUL R7, R33, R7 ;  /* 0x0000000721077220 */ /* 0x000fe20000400000 */
[C---:B------:R-:W-:Y:S01]  /*71e0*/  FFMA R4, R35.reuse, R0, R4 ;  /* 0x0000000023047223 */ /* 0x040fe20000000004 */
[C---:B------:R-:W-:Y:S01]  /*71f0*/  FFMA R5, R35.reuse, R2, R5 ;  /* 0x0000000223057223 */ /* 0x040fe20000000005 */
[C---:B------:R-:W-:Y:S01]  /*7200*/  FFMA R6, R35.reuse, R3, R6 ;  /* 0x0000000323067223 */ /* 0x040fe20000000006 */
[----:B------:R-:W-:Y:S01]  /*7210*/  FFMA R7, R35, R20, R7 ;  /* 0x0000001423077223 */ /* 0x000fe20000000007 */
[C---:B------:R-:W-:Y:S01]  /*7220*/  FMUL R8, R33.reuse, R8 ;  /* 0x0000000821087220 */ /* 0x040fe20000400000 */
[C---:B------:R-:W-:Y:S01]  /*7230*/  FMUL R9, R33.reuse, R9 ;  /* 0x0000000921097220 */ /* 0x040fe20000400000 */
[C---:B------:R-:W-:Y:S01]  /*7240*/  FMUL R10, R33.reuse, R10 ;  /* 0x0000000a210a7220 */ /* 0x040fe20000400000 */
[----:B------:R-:W-:Y:S01]  /*7250*/  FMUL R11, R33, R11 ;  /* 0x0000000b210b7220 */ /* 0x000fe20000400000 */
[----:B------:R-:W-:Y:S01]  /*7260*/  F2FP.TF32.F32.PACK_B R4, R4 ;  /* 0x00000004ff04723e */ /* 0x000fe200024050ff */
[C---:B------:R-:W-:Y:S01]  /*7270*/  FFMA R8, R35.reuse, R21, R8 ;  /* 0x0000001523087223 */ /* 0x040fe20000000008 */
[----:B------:R-:W-:Y:S01]  /*7280*/  F2FP.TF32.F32.PACK_B R5, R5 ;  /* 0x00000005ff05723e */ /* 0x000fe200024050ff */
[C---:B------:R-:W-:Y:S01]  /*7290*/  FFMA R9, R35.reuse, R34, R9 ;  /* 0x0000002223097223 */ /* 0x040fe20000000009 */
[----:B------:R-:W-:Y:S01]  /*72a0*/  F2FP.TF32.F32.PACK_B R6, R6 ;  /* 0x00000006ff06723e */ /* 0x000fe200024050ff */
[C---:B------:R-:W-:Y:S01]  /*72b0*/  FFMA R10, R35.reuse, R36, R10 ;  /* 0x00000024230a7223 */ /* 0x040fe2000000000a */
[----:B------:R-:W-:Y:S01]  /*72c0*/  F2FP.TF32.F32.PACK_B R7, R7 ;  /* 0x00000007ff07723e */ /* 0x000fe200024050ff */
[----:B------:R-:W-:Y:S01]  /*72d0*/  FFMA R11, R35, R37, R11 ;  /* 0x00000025230b7223 */ /* 0x000fe2000000000b */
[C---:B------:R-:W-:Y:S01]  /*72e0*/  FMUL R12, R33.reuse, R12 ;  /* 0x0000000c210c7220 */ /* 0x040fe20000400000 */
[----:B------:R-:W-:Y:S01]  /*72f0*/  F2FP.TF32.F32.PACK_B R8, R8 ;  /* 0x00000008ff08723e */ /* 0x000fe200024050ff */
[----:B------:R-:W-:Y:S01]  /*7300*/  IMAD.IADD R0, R74, 0x1, R83 ;  /* 0x000000014a007824 */ /* 0x000fe200078e0253 */
[----:B------:R1:W-:Y:S01]  /*7310*/  STS.128 [R75+UR12], R4 ;  /* 0x000000044b007988 */ /* 0x0003e20008000c0c */
        /* <DEDUP_REMOVED lines=9> */
[----:B------:R-:W-:Y:S01]  /*73b0*/  FFMA R15, R35, R41, R15 ;  /* 0x00000029230f7223 */ /* 0x000fe2000000000f */
[C---:B------:R-:W-:Y:S01]  /*73c0*/  FMUL R16, R33.reuse, R16 ;  /* 0x0000001021107220 */ /* 0x040fe20000400000 */
[----:B------:R-:W-:Y:S01]  /*73d0*/  F2FP.TF32.F32.PACK_B R12, R12 ;  /* 0x0000000cff0c723e */ /* 0x000fe200024050ff */
[----:B------:R1:W-:Y:S01]  /*73e0*/  STS.128 [R83+0x10], R8 ;  /* 0x0000100853007388 */ /* 0x0003e20000000c00 */
[----:B------:R-:W-:Y:S01]  /*73f0*/  FMUL R17, R33, R17 ;  /* 0x0000001121117220 */ /* 0x000fe20000400000 */
[----:B------:R-:W-:Y:S01]  /*7400*/  LOP3.LUT R45, R47, 0xffffe000, RZ, 0xc0, !PT ;  /* 0xffffe0002f2d7812 */ /* 0x000fe200078ec0ff */
        /* <DEDUP_REMOVED lines=9> */
[----:B------:R-:W-:Y:S02]  /*74a0*/  F2FP.TF32.F32.PACK_B R16, R16 ;  /* 0x00000010ff10723e */ /* 0x000fe400024050ff */
[----:B------:R1:W-:Y:S01]  /*74b0*/  STS.128 [R82+0x20], R12 ;  /* 0x0000200c52007388 */ /* 0x0003e20000000c00 */
[----:B------:R-:W-:Y:S02]  /*74c0*/  F2FP.TF32.F32.PACK_B R17, R17 ;  /* 0x00000011ff11723e */ /* 0x000fe400024050ff */
        /* <DEDUP_REMOVED lines=11> */
[----:B------:R-:W-:Y:S02]  /*7580*/  UIADD3 UR14, UP0, UPT, UR54, 0x680, URZ ;  /* 0x00000680360e7890 */ /* 0x000fe4000ff1e0ff */
[----:B------:R-:W-:Y:S02]  /*7590*/  UIADD3 UR4, UPT, UPT, UR48, UR12, URZ ;  /* 0x0000000c30047290 */ /* 0x000fe4000fffe0ff */
[----:B------:R-:W-:Y:S02]  /*75a0*/  UIADD3 UR9, UPT, UPT, UR41, 0x10, URZ ;  /* 0x0000001029097890 */ /* 0x000fe4000fffe0ff */
[----:B------:R-:W-:Y:S02]  /*75b0*/  UIADD3 UR8, UPT, UPT, UR4, 0x200, URZ ;  /* 0x0000020004087890 */ /* 0x000fe4000fffe0ff */
[----:B------:R-:W-:Y:S01]  /*75c0*/  UIADD3.X UR15, UPT, UPT, URZ, UR55, URZ, UP0, !UPT ;  /* 0x00000037ff0f7290 */ /* 0x000fe200087fe4ff */
[----:B------:R-:W-:Y:S01]  /*75d0*/  UMOV UR10, UR42 ;  /* 0x0000002a000a7c82 */ /* 0x000fe20008000000 */
[----:B------:R-:W-:Y:S01]  /*75e0*/  UMOV UR11, UR36 ;  /* 0x00000024000b7c82 */ /* 0x000fe20008000000 */
[----:B------:R-:W-:Y:S02]  /*75f0*/  UIADD3 UR5, UPT, UPT, UR41, 0x30, URZ ;  /* 0x0000003029057890 */ /* 0x000fe4000fffe0ff */
[----:B------:R-:W-:Y:S01]  /*7600*/  UIADD3 UR4, UPT, UPT, UR4, 0x1200, URZ ;  /* 0x0000120004047890 */ /* 0x000fe2000fffe0ff */
[----:B------:R-:W-:Y:S03]  /*7610*/  UMOV UR6, UR42 ;  /* 0x0000002a00067c82 */ /* 0x000fe60008000000 */
[----:B------:R2:W-:Y:S01]  /*7620*/  UTMASTG.3D [UR8], [UR14] ;  /* 0x000000080e0073b5 */ /* 0x0005e20008010000 */
[----:B------:R-:W-:Y:S04]  /*7630*/  UMOV UR7, UR36 ;  /* 0x0000002400077c82 */ /* 0x000fe80008000000 */
[----:B------:R2:W-:Y:S02]  /*7640*/  UTMASTG.3D [UR4], [UR14] ;  /* 0x000000040e0073b5 */ /* 0x0005e40008010000 */
[----:B--2---:R0:W-:Y:S02]  /*7650*/  UTMACMDFLUSH ;  /* 0x00000000000079b7 */ /* 0x0041e40000000000 */
.L_x_123:
[----:B------:R-:W-:Y:S05]  /*7660*/  BSYNC.RECONVERGENT B0 ;  /* 0x0000000000007941 */ /* 0x000fea0003800200 */
.L_x_122:
[----:B------:R-:W-:Y:S01]  /*7670*/  UIADD3 UR43, UPT, UPT, UR43, 0x1, URZ ;  /* 0x000000012b2b7890 */ /* 0x000fe2000fffe0ff */
[----:B------:R-:W-:Y:S03]  /*7680*/  BSSY.RECONVERGENT B0, `(.L_x_124) ;  /* 0x0000008000007945 */ /* 0x000fe60003800200 */
[----:B------:R-:W-:Y:S04]  /*7690*/  UISETP.NE.AND UP0, UPT, UR43, 0x3, UPT ;  /* 0x000000032b00788c */ /* 0x000fe8000bf05270 */
[----:B------:R-:W-:Y:S02]  /*76a0*/  UISETP.EQ.XOR UP1, UPT, UR40, 0x3, !UP0 ;  /* 0x000000032800788c */ /* 0x000fe4000c722a70 */
[----:B------:R-:W-:Y:S02]  /*76b0*/  USEL UR56, UR43, URZ, UP0 ;  /* 0x000000ff2b387287 */ /* 0x000fe40008000000 */
[----:B------:R-:W-:Y:S04]  /*76c0*/  USEL UR4, URZ, 0x1, !UP1 ;  /* 0x00000001ff047887 */ /* 0x000fe8000c800000 */
[----:B------:R-:W-:Y:S01]  /*76d0*/  ULOP3.LUT UR51, UR51, UR4, URZ, 0x3c, !UPT ;  /* 0x0000000433337292 */ /* 0x000fe2000f8e3cff */
[----:B------:R-:W-:Y:S11]  /*76e0*/  @P0 BRA `(.L_x_125) ;  /* 0x0000000000040947 */ /* 0x000ff60003800000 */
[----:B------:R-:W-:Y:S04]  /*76f0*/  DEPBAR.LE SB0, 0x1 ;  /* 0x000080400000791a */ /* 0x000fe80000000000 */
.L_x_125:
[----:B------:R-:W-:Y:S05]  /*7700*/  BSYNC.RECONVERGENT B0 ;  /* 0x0000000000007941 */ /* 0x000fea0003800200 */
.L_x_124:
[----:B------:R-:W-:Y:S01]  /*7710*/  BAR.SYNC.DEFER_BLOCKING 0x1, 0x80 ;  /* 0x0042000000007b1d */ /* 0x000fe20000010000 */
[----:B------:R-:W-:Y:S01]  /*7720*/  UISETP.NE.AND UP0, UPT, UR50, -0x2, UPT ;  /* 0xfffffffe3200788c */ /* 0x000fe2000bf05270 */
[----:B------:R-:W-:Y:S08]  /*7730*/  IADD3 R31, PT, PT, R31, 0x1, RZ ;  /* 0x000000011f1f7810 */ /* 0x000ff00007ffe0ff */
[----:B------:R-:W-:Y:S05]  /*7740*/  BRA.U !UP0, `(.L_x_126) ;  /* 0x0000000108287547 */ /* 0x000fea000b800000 */
[----:B------:R-:W-:Y:S01]  /*7750*/  ISETP.NE.AND P0, PT, R80, RZ, PT ;  /* 0x000000ff5000720c */ /* 0x000fe20003f05270 */
[----:B------:R-:W-:Y:S01]  /*7760*/  IMAD.U32 R2, RZ, RZ, UR49 ;  /* 0x00000031ff027e24 */ /* 0x000fe2000f8e00ff */
[----:B------:R-:W-:Y:S01]  /*7770*/  UIADD3 UR49, UPT, UPT, UR49, 0x1, URZ ;  /* 0x0000000131317890 */ /* 0x000fe2000fffe0ff */
[----:B-1----:R-:W-:Y:S03]  /*7780*/  IMAD.U32 R0, RZ, RZ, UR37 ;  /* 0x00000025ff007e24 */ /* 0x002fe6000f8e00ff */
[----:B------:R-:W-:Y:S04]  /*7790*/  UISETP.NE.AND UP0, UPT, UR49, 0x3, UPT ;  /* 0x000000033100788c */ /* 0x000fe8000bf05270 */
[----:B------:R-:W-:Y:S03]  /*77a0*/  USEL UR49, UR49, URZ, UP0 ;  /* 0x000000ff31317287 */ /* 0x000fe60008000000 */
[----:B------:R-:W-:Y:S05]  /*77b0*/  @P0 LEA R2, R2, UR48, 0x3 ;  /* 0x0000003002020c11 */ /* 0x000fea000f8e18ff */
[----:B------:R-:W-:Y:S05]  /*77c0*/  @P0 VIADD R2, R2, 0x48 ;  /* 0x0000004802020836 */ /* 0x000fea0000000000 */
[----:B------:R-:W-:Y:S04]  /*77d0*/  @P0 PRMT R0, R0, 0x654, R2 ;  /* 0x0000065400000816 */ /* 0x000fe80000000002 */
[----:B------:R2:W-:Y:S03]  /*77e0*/  @P0 SYNCS.ARRIVE.TRANS64.RED.A1T0 RZ, [R0+URZ], RZ ;  /* 0x000000ff00ff09a7 */ /* 0x0005e600081004ff */
.L_x_126:
[----:B------:R-:W-:Y:S01]  /*77f0*/  ISETP.NE.AND P2, PT, R77, RZ, PT ;  /* 0x000000ff4d00720c */ /* 0x000fe20003f45270 */
[----:B------:R-:W-:Y:S01]  /*7800*/  UIADD3 UR50, UPT, UPT, UR50, 0x2, URZ ;  /* 0x0000000232327890 */ /* 0x000fe2000fffe0ff */
[----:B------:R-:W-:Y:S01]  /*7810*/  ISETP.NE.AND P0, PT, R79, 0x2, PT ;  /* 0x000000024f00780c */ /* 0x000fe20003f05270 */
[----:B-1----:R-:W-:Y:S01]  /*7820*/  IMAD.IADD R15, R29, 0x1, R62 ;  /* 0x000000011d0f7824 */ /* 0x002fe200078e023e */
[----:B------:R-:W-:Y:S01]  /*7830*/  ISETP.NE.AND P1, PT, R31, 0x4, PT ;  /* 0x000000041f00780c */ /* 0x000fe20003f25270 */
[----:B------:R-:W-:Y:S01]  /*7840*/  IMAD.IADD R14, R30, 0x1, R63 ;  /* 0x000000011e0e7824 */ /* 0x000fe200078e023f */
[----:B------:R-:W-:Y:S02]  /*7850*/  SEL R2, RZ, 0x1, P0 ;  /* 0x00000001ff027807 */ /* 0x000fe40000000000 */
[----:B--2---:R-:W-:Y:S02]  /*7860*/  SEL R0, RZ, 0x1, P1 ;  /* 0x00000001ff007807 */ /* 0x004fe40000800000 */
[----:B------:R-:W-:Y:S02]  /*7870*/  LOP3.LUT R72, R72, R2, RZ, 0x3c, !PT ;  /* 0x0000000248487212 */ /* 0x000fe400078e3cff */
[----:B------:R-:W-:Y:S02]  /*7880*/  LOP3.LUT R73, R73, R0, RZ, 0x3c, !PT ;  /* 0x0000000049497212 */ /* 0x000fe400078e3cff */
[----:B------:R-:W-:Y:S02]  /*7890*/  @P2 R2UR UR36, R71 ;  /* 0x00000000472422ca */ /* 0x000fe400000e0000 */
[----:B------:R-:W-:Y:S02]  /*78a0*/  SEL R79, R79, RZ, P0 ;  /* 0x000000ff4f4f7207 */ /* 0x000fe40000000000 */
[----:B------:R-:W-:Y:S01]  /*78b0*/  SEL R31, R31, RZ, P1 ;  /* 0x000000ff1f1f7207 */ /* 0x000fe20000800000 */
[----:B------:R-:W-:Y:S10]  /*78c0*/  @P2 BRA `(.L_x_127) ;  /* 0xffffffdc00582947 */ /* 0x000ff4000383ffff */
[----:B------:R-:W-:-:S09]  /*78d0*/  UISETP.NE.AND UP0, UPT, UR53, URZ, UPT ;  /* 0x000000ff3500728c */ /* 0x000fd2000bf05270 */
[----:B------:R-:W-:Y:S05]  /*78e0*/  BRA.U !UP0, `(.L_x_128) ;  /* 0x0000000108487547 */ /* 0x000fea000b800000 */
[----:B------:R-:W1:Y:S02]  /*78f0*/  LDCU.64 UR4, c[0x0][0x890] ;  /* 0x00011200ff0477ac */ /* 0x000e640008000a00 */
[----:B-1----:R-:W-:-:S04]  /*7900*/  UISETP.NE.U32.AND UP0, UPT, UR4, URZ, UPT ;  /* 0x000000ff0400728c */ /* 0x002fc8000bf05070 */
[----:B------:R-:W-:-:S09]  /*7910*/  UISETP.NE.AND.EX UP0, UPT, UR5, URZ, UPT, UP0 ;  /* 0x000000ff0500728c */ /* 0x000fd2000bf05300 */
[----:B------:R-:W-:Y:S05]  /*7920*/  BRA.U UP0, `(.L_x_129) ;  /* 0x00000001000c7547 */ /* 0x000fea000b800000 */
[----:B------:R-:W-:-:S13]  /*7930*/  FSETP.NEU.AND P0, PT, R35, RZ, PT ;  /* 0x000000ff2300720b */ /* 0x000fda0003f0d000 */
[----:B------:R-:W-:Y:S05]  /*7940*/  @!P0 EXIT ;  /* 0x000000000000894d */ /* 0x000fea0003800000 */
[----:B------:R-:W-:Y:S05]  /*7950*/  BRA `(.L_x_128) ;  /* 0x00000000002c7947 */ /* 0x000fea0003800000 */
.L_x_129:
[----:B------:R-:W-:Y:S01]  /*7960*/  ISETP.NE.AND P0, PT, R78, RZ, PT ;  /* 0x000000ff4e00720c */ /* 0x000fe20003f05270 */
[----:B------:R-:W-:-:S12]  /*7970*/  BSSY.RECONVERGENT B0, `(.L_x_128) ;  /* 0x0000009000007945 */ /* 0x000fd80003800200 */
[----:B------:R-:W-:Y:S05]  /*7980*/  @P0 BRA `(.L_x_130) ;  /* 0x0000000000140947 */ /* 0x000fea0003800000 */
[----:B------:R-:W1:Y:S02]  /*7990*/  LDCU.64 UR4, c[0x0][0x888] ;  /* 0x00011100ff0477ac */ /* 0x000e640008000a00 */
[----:B-1----:R-:W-:-:S04]  /*79a0*/  ISETP.NE.U32.AND P0, PT, RZ, UR4, PT ;  /* 0x00000004ff007c0c */ /* 0x002fc8000bf05070 */
[----:B------:R-:W-:-:S13]  /*79b0*/  ISETP.NE.AND.EX P0, PT, RZ, UR5, PT, P0 ;  /* 0x00000005ff007c0c */ /* 0x000fda000bf05300 */
[----:B------:R-:W-:Y:S05]  /*79c0*/  @!P0 EXIT ;  /* 0x000000000000894d */ /* 0x000fea0003800000 */
[----:B------:R-:W-:Y:S05]  /*79d0*/  BRA `(.L_x_131) ;  /* 0x0000000000087947 */ /* 0x000fea0003800000 */
.L_x_130:
[----:B------:R-:W-:-:S13]  /*79e0*/  FSETP.NEU.AND P0, PT, R35, RZ, PT ;  /* 0x000000ff2300720b */ /* 0x000fda0003f0d000 */
[----:B------:R-:W-:Y:S05]  /*79f0*/  @!P0 EXIT ;  /* 0x000000000000894d */ /* 0x000fea0003800000 */
.L_x_131:
[----:B------:R-:W-:Y:S05]  /*7a00*/  BSYNC.RECONVERGENT B0 ;  /* 0x0000000000007941 */ /* 0x000fea0003800200 */
.L_x_128:
[----:B------:R-:W-:Y:S01]  /*7a10*/  ULEA UR4, UR49, UR48, 0x3 ;  /* 0x0000003031047291 */ /* 0x000fe2000f8e18ff */
[----:B------:R-:W-:-:S04]  /*7a20*/  DEPBAR.LE SB0, 0x0 ;  /* 0x000080000000791a */ /* 0x000fc80000000000 */
[----:B------:R-:W-:-:S04]  /*7a30*/  UIADD3 UR4, UPT, UPT, UR4, 0x48, URZ ;  /* 0x0000004804047890 */ /* 0x000fc8000fffe0ff */
[----:B------:R-:W-:-:S09]  /*7a40*/  UPRMT UR4, UR37, 0x654, UR4 ;  /* 0x0000065425047896 */ /* 0x000fd20008000004 */
[----:B------:R-:W-:Y:S01]  /*7a50*/  SYNCS.ARRIVE.TRANS64.RED.A1T0 RZ, [UR4], RZ ;  /* 0x000000ffffff79a7 */ /* 0x000fe20008100404 */
[----:B------:R-:W-:Y:S05]  /*7a60*/  EXIT ;  /* 0x000000000000794d */ /* 0x000fea0003800000 */
.L_x_24:
[----:B--2---:R2:W4:Y:S02]  /*7a70*/  SYNCS.PHASECHK.TRANS64.TRYWAIT P0, [R2+URZ+0xe0], R3 ;  /* 0x0000e003020075a7 */ /* 0x00452400080011ff */
[----:B----4-:R-:W-:Y:S05]  /*7a80*/  @!P0 NANOSLEEP.SYNCS 0x989680 ;  /* 0x009896800000895d */ /* 0x010fea0003900000 */
[----:B------:R-:W4:Y:S02]  /*7a90*/  @!P0 SYNCS.PHASECHK.TRANS64 P0, [R2+URZ+0xe0], R3 ;  /* 0x0000e003020085a7 */ /* 0x000f2400080010ff */
[----:B----4-:R-:W-:Y:S05]  /*7aa0*/  @!P0 BRA `(.L_x_24) ;  /* 0xfffffffc00f08947 */ /* 0x010fea000383ffff */
[----:B------:R-:W-:Y:S05]  /*7ab0*/  BRA `(.L_x_132) ;  /* 0xffffff9c00447947 */ /* 0x000fea000383ffff */
.L_x_27:
[----:B------:R-:W-:-:S07]  /*7ac0*/  MOV R2, UR33 ;  /* 0x0000002100027c02 */ /* 0x000fce0008000f00 */
.L_x_133:
[----:B-1----:R1:W2:Y:S02]  /*7ad0*/  SYNCS.PHASECHK.TRANS64.TRYWAIT P0, [R2+URZ+0x18], R4 ;  /* 0x00001804020075a7 */ /* 0x0022a400080011ff */
[----:B--2---:R-:W-:Y:S05]  /*7ae0*/  @!P0 NANOSLEEP.SYNCS 0x989680 ;  /* 0x009896800000895d */ /* 0x004fea0003900000 */
[----:B------:R-:W2:Y:S02]  /*7af0*/  @!P0 SYNCS.PHASECHK.TRANS64 P0, [R2+URZ+0x18], R4 ;  /* 0x00001804020085a7 */ /* 0x000ea400080010ff */
[----:B--2---:R-:W-:Y:S05]  /*7b00*/  @!P0 BRA `(.L_x_133) ;  /* 0xfffffffc00f08947 */ /* 0x004fea000383ffff */
[----:B------:R-:W-:Y:S05]  /*7b10*/  BRA `(.L_x_26) ;  /* 0xffffff9c00ac7947 */ /* 0x000fea000383ffff */
.L_x_34:
[----:B-1----:R-:W-:-:S07]  /*7b20*/  MOV R2, UR33 ;  /* 0x0000002100027c02 */ /* 0x002fce0008000f00 */
.L_x_134:
[----:B-1----:R1:W2:Y:S02]  /*7b30*/  SYNCS.PHASECHK.TRANS64.TRYWAIT P0, [R2+URZ+0x18], R4 ;  /* 0x00001804020075a7 */ /* 0x0022a400080011ff */
[----:B--2---:R-:W-:Y:S05]  /*7b40*/  @!P0 NANOSLEEP.SYNCS 0x989680 ;  /* 0x009896800000895d */ /* 0x004fea0003900000 */
[----:B------:R-:W2:Y:S02]  /*7b50*/  @!P0 SYNCS.PHASECHK.TRANS64 P0, [R2+URZ+0x18], R4 ;  /* 0x00001804020085a7 */ /* 0x000ea400080010ff */
[----:B--2---:R-:W-:Y:S05]  /*7b60*/  @!P0 BRA `(.L_x_134) ;  /* 0xfffffffc00f08947 */ /* 0x004fea000383ffff */
[----:B------:R-:W-:Y:S05]  /*7b70*/  BRA `(.L_x_33) ;  /* 0xffffffa000987947 */ /* 0x000fea000383ffff */
.L_x_39:
[----:B-1----:R1:W2:Y:S02]  /*7b80*/  SYNCS.PHASECHK.TRANS64.TRYWAIT P0, [R2+URZ+0x70], R3 ;  /* 0x00007003020075a7 */ /* 0x0022a400080011ff */
[----:B--2---:R-:W-:Y:S05]  /*7b90*/  @!P0 NANOSLEEP.SYNCS 0x989680 ;  /* 0x009896800000895d */ /* 0x004fea0003900000 */
[----:B------:R-:W2:Y:S02]  /*7ba0*/  @!P0 SYNCS.PHASECHK.TRANS64 P0, [R2+URZ+0x70], R3 ;  /* 0x00007003020085a7 */ /* 0x000ea400080010ff */
[----:B--2---:R-:W-:Y:S05]  /*7bb0*/  @!P0 BRA `(.L_x_39) ;  /* 0xfffffffc00f08947 */ /* 0x004fea000383ffff */
[----:B------:R-:W-:Y:S05]  /*7bc0*/  BRA `(.L_x_135) ;  /* 0xffffffa400647947 */ /* 0x000fea000383ffff */
.L_x_43:
[----:B---3--:R-:W-:-:S07]  /*7bd0*/  MOV R0, UR5 ;  /* 0x0000000500007c02 */ /* 0x008fce0008000f00 */
.L_x_136:
[----:B-1----:R1:W2:Y:S02]  /*7be0*/  SYNCS.PHASECHK.TRANS64.TRYWAIT P0, [R0+URZ], R2 ;  /* 0x00000002000075a7 */ /* 0x0022a400080011ff */
[----:B--2---:R-:W-:Y:S05]  /*7bf0*/  @!P0 NANOSLEEP.SYNCS 0x989680 ;  /* 0x009896800000895d */ /* 0x004fea0003900000 */
[----:B------:R-:W2:Y:S02]  /*7c00*/  @!P0 SYNCS.PHASECHK.TRANS64 P0, [R0+URZ], R2 ;  /* 0x00000002000085a7 */ /* 0x000ea400080010ff */
[----:B--2---:R-:W-:Y:S05]  /*7c10*/  @!P0 BRA `(.L_x_136) ;  /* 0xfffffffc00f08947 */ /* 0x004fea000383ffff */
[----:B------:R-:W-:Y:S05]  /*7c20*/  BRA `(.L_x_137) ;  /* 0xffffffa800d47947 */ /* 0x000fea000383ffff */
.L_x_44:
[----:B---3--:R-:W-:-:S07]  /*7c30*/  MOV R0, UR5 ;  /* 0x0000000500007c02 */ /* 0x008fce0008000f00 */
.L_x_138:
[----:B-1----:R1:W2:Y:S02]  /*7c40*/  SYNCS.PHASECHK.TRANS64.TRYWAIT P0, [R0+URZ], R2 ;  /* 0x00000002000075a7 */ /* 0x0022a400080011ff */
[----:B--2---:R-:W-:Y:S05]  /*7c50*/  @!P0 NANOSLEEP.SYNCS 0x989680 ;  /* 0x009896800000895d */ /* 0x004fea0003900000 */
[----:B------:R-:W2:Y:S02]  /*7c60*/  @!P0 SYNCS.PHASECHK.TRANS64 P0, [R0+URZ], R2 ;  /* 0x00000002000085a7 */ /* 0x000ea400080010ff */
[----:B--2---:R-:W-:Y:S05]  /*7c70*/  @!P0 BRA `(.L_x_138) ;  /* 0xfffffffc00f08947 */ /* 0x004fea000383ffff */
[----:B------:R-:W-:Y:S05]  /*7c80*/  BRA `(.L_x_139) ;  /* 0xffffffa800e07947 */ /* 0x000fea000383ffff */
.L_x_47:
[----:B-1----:R1:W2:Y:S02]  /*7c90*/  SYNCS.PHASECHK.TRANS64.TRYWAIT P0, [R0+URZ+0xd0], R4 ;  /* 0x0000d004000075a7 */ /* 0x0022a400080011ff */
[----:B--2---:R-:W-:Y:S05]  /*7ca0*/  @!P0 NANOSLEEP.SYNCS 0x989680 ;  /* 0x009896800000895d */ /* 0x004fea0003900000 */
[----:B------:R-:W2:Y:S02]  /*7cb0*/  @!P0 SYNCS.PHASECHK.TRANS64 P0, [R0+URZ+0xd0], R4 ;  /* 0x0000d004000085a7 */ /* 0x000ea400080010ff */
[----:B--2---:R-:W-:Y:S05]  /*7cc0*/  @!P0 BRA `(.L_x_47) ;  /* 0xfffffffc00f08947 */ /* 0x004fea000383ffff */
[----:B------:R-:W-:Y:S05]  /*7cd0*/  BRA `(.L_x_140) ;  /* 0xffffffac00407947 */ /* 0x000fea000383ffff */
.L_x_48:
[----:B------:R-:W-:-:S07]  /*7ce0*/  MOV R0, UR5 ;  /* 0x0000000500007c02 */ /* 0x000fce0008000f00 */
.L_x_141:
[----:B-1----:R1:W2:Y:S02]  /*7cf0*/  SYNCS.PHASECHK.TRANS64.TRYWAIT P0, [R0+URZ+0x80], R5 ;  /* 0x00008005000075a7 */ /* 0x0022a400080011ff */
[----:B--2---:R-:W-:Y:S05]  /*7d00*/  @!P0 NANOSLEEP.SYNCS 0x989680 ;  /* 0x009896800000895d */ /* 0x004fea0003900000 */
[----:B------:R-:W2:Y:S02]  /*7d10*/  @!P0 SYNCS.PHASECHK.TRANS64 P0, [R0+URZ+0x80], R5 ;  /* 0x00008005000085a7 */ /* 0x000ea400080010ff */
[----:B--2---:R-:W-:Y:S05]  /*7d20*/  @!P0 BRA `(.L_x_141) ;  /* 0xfffffffc00f08947 */ /* 0x004fea000383ffff */
[----:B------:R-:W-:Y:S05]  /*7d30*/  BRA `(.L_x_142) ;  /* 0xffffffac00507947 */ /* 0x000fea000383ffff */
.L_x_49:
[----:B-1----:R1:W2:Y:S02]  /*7d40*/  SYNCS.PHASECHK.TRANS64.TRYWAIT P1, [R0+URZ+0x70], R4 ;  /* 0x00007004000075a7 */ /* 0x0022a400080211ff */
[----:B--2---:R-:W-:Y:S05]  /*7d50*/  @!P1 NANOSLEEP.SYNCS 0x989680 ;  /* 0x009896800000995d */ /* 0x004fea0003900000 */
[----:B------:R-:W2:Y:S02]  /*7d60*/  @!P1 SYNCS.PHASECHK.TRANS64 P1, [R0+URZ+0x70], R4 ;  /* 0x00007004000095a7 */ /* 0x000ea400080210ff */
[----:B--2---:R-:W-:Y:S05]  /*7d70*/  @!P1 BRA `(.L_x_49) ;  /* 0xfffffffc00f09947 */ /* 0x004fea000383ffff */
[----:B------:R-:W-:Y:S05]  /*7d80*/  BRA `(.L_x_143) ;  /* 0xffffffac00807947 */ /* 0x000fea000383ffff */
.L_x_52:
[----:B------:R-:W-:-:S07]  /*7d90*/  MOV R0, UR5 ;  /* 0x0000000500007c02 */ /* 0x000fce0008000f00 */
.L_x_144:
[----:B-1----:R1:W2:Y:S02]  /*7da0*/  SYNCS.PHASECHK.TRANS64.TRYWAIT P0, [R0+URZ+0x80], R2 ;  /* 0x00008002000075a7 */ /* 0x0022a400080011ff */
[----:B--2---:R-:W-:Y:S05]  /*7db0*/  @!P0 NANOSLEEP.SYNCS 0x989680 ;  /* 0x009896800000895d */ /* 0x004fea0003900000 */
[----:B------:R-:W2:Y:S02]  /*7dc0*/  @!P0 SYNCS.PHASECHK.TRANS64 P0, [R0+URZ+0x80], R2 ;  /* 0x00008002000085a7 */ /* 0x000ea400080010ff */
[----:B--2---:R-:W-:Y:S05]  /*7dd0*/  @!P0 BRA `(.L_x_144) ;  /* 0xfffffffc00f08947 */ /* 0x004fea000383ffff */
[----:B------:R-:W-:Y:S05]  /*7de0*/  BRA `(.L_x_51) ;  /* 0xffffffac00d47947 */ /* 0x000fea000383ffff */
.L_x_61:
[----:B-1----:R-:W-:-:S04]  /*7df0*/  MOV R4, UR6 ;  /* 0x0000000600047c02 */ /* 0x002fc80008000f00 */
[----:B------:R1:W2:Y:S03]  /*7e00*/  SYNCS.PHASECHK.TRANS64.TRYWAIT P0, [R4+URZ+0x8], R5 ;  /* 0x00000805040075a7 */ /* 0x0002a600080011ff */
[----:B--2---:R-:W-:Y:S05]  /*7e10*/  @!P0 NANOSLEEP.SYNCS 0x989680 ;  /* 0x009896800000895d */ /* 0x004fea0003900000 */
[----:B------:R-:W2:Y:S02]  /*7e20*/  @!P0 SYNCS.PHASECHK.TRANS64 P0, [R4+URZ+0x8], R5 ;  /* 0x00000805040085a7 */ /* 0x000ea400080010ff */
[----:B--2---:R-:W-:Y:S05]  /*7e30*/  @!P0 BRA `(.L_x_61) ;  /* 0xfffffffc00ec8947 */ /* 0x004fea000383ffff */
[----:B------:R-:W-:Y:S05]  /*7e40*/  BRA `(.L_x_60) ;  /* 0xffffffb000887947 */ /* 0x000fea000383ffff */
.L_x_63:
[----:B------:R-:W-:Y:S01]  /*7e50*/  BSSY B0, `(.L_x_145) ;  /* 0x0000006000007945 */ /* 0x000fe20003800000 */
[----:B------:R-:W-:-:S07]  /*7e60*/  MOV R15, 0xffffffff ;  /* 0xffffffff000f7802 */ /* 0x000fce0000000f00 */
[----:B-1---5:R-:W-:Y:S05]  /*7e70*/  WARPSYNC.COLLECTIVE R15, `(.L_x_146) ;  /* 0x000000000f0c7348 */ /* 0x022fea0003c00000 */
[----:B------:R-:W-:Y:S02]  /*7e80*/  ELECT P6, UR79, PT ;  /* 0x00000000004f782f */ /* 0x000fe400038c0000 */
[----:B------:R-:W-:Y:S01]  /*7e90*/  MOV R14, UR79 ;  /* 0x0000004f000e7c02 */ /* 0x000fe20008000f00 */
[----:B-1---5:R-:W-:Y:S10]  /*7ea0*/  ENDCOLLECTIVE ;  /* 0x000000000000791b */ /* 0x022ff40003800000 */
.L_x_146:
[----:B------:R-:W-:Y:S05]  /*7eb0*/  BSYNC B0 ;  /* 0x0000000000007941 */ /* 0x000fea0003800000 */
.L_x_145:
[----:B------:R-:W-:Y:S05]  /*7ec0*/  BRA `(.L_x_147) ;  /* 0xffffffb000b87947 */ /* 0x000fea000383ffff */
.L_x_65:
[----:B-1----:R-:W-:-:S04]  /*7ed0*/  MOV R2, UR6 ;  /* 0x0000000600027c02 */ /* 0x002fc80008000f00 */
[----:B------:R1:W2:Y:S03]  /*7ee0*/  SYNCS.PHASECHK.TRANS64.TRYWAIT P0, [R2+URZ+0x8], R3 ;  /* 0x00000803020075a7 */ /* 0x0002a600080011ff */
[----:B--2---:R-:W-:Y:S05]  /*7ef0*/  @!P0 NANOSLEEP.SYNCS 0x989680 ;  /* 0x009896800000895d */ /* 0x004fea0003900000 */
[----:B------:R-:W2:Y:S02]  /*7f00*/  @!P0 SYNCS.PHASECHK.TRANS64 P0, [R2+URZ+0x8], R3 ;  /* 0x00000803020085a7 */ /* 0x000ea400080010ff */
[----:B--2---:R-:W-:Y:S05]  /*7f10*/  @!P0 BRA `(.L_x_65) ;  /* 0xfffffffc00ec8947 */ /* 0x004fea000383ffff */
[----:B------:R-:W-:Y:S05]  /*7f20*/  BRA `(.L_x_64) ;  /* 0xffffffb000bc7947 */ /* 0x000fea000383ffff */
.L_x_66:
[----:B-1----:R1:W2:Y:S02]  /*7f30*/  SYNCS.PHASECHK.TRANS64.TRYWAIT P0, [R0+URZ+0x70], R4 ;  /* 0x00007004000075a7 */ /* 0x0022a400080011ff */
[----:B--2---:R-:W-:Y:S05]  /*7f40*/  @!P0 NANOSLEEP.SYNCS 0x989680 ;  /* 0x009896800000895d */ /* 0x004fea0003900000 */
[----:B------:R-:W2:Y:S02]  /*7f50*/  @!P0 SYNCS.PHASECHK.TRANS64 P0, [R0+URZ+0x70], R4 ;  /* 0x00007004000085a7 */ /* 0x000ea400080010ff */
[----:B--2---:R-:W-:Y:S05]  /*7f60*/  @!P0 BRA `(.L_x_66) ;  /* 0xfffffffc00f08947 */ /* 0x004fea000383ffff */
[----:B------:R-:W-:Y:S05]  /*7f70*/  BRA `(.L_x_148) ;  /* 0xffffffb400c87947 */ /* 0x000fea000383ffff */
.L_x_68:
[----:B------:R-:W-:-:S07]  /*7f80*/  MOV R0, UR8 ;  /* 0x0000000800007c02 */ /* 0x000fce0008000f00 */
.L_x_149:
[----:B-1----:R1:W2:Y:S02]  /*7f90*/  SYNCS.PHASECHK.TRANS64.TRYWAIT P0, [R0+URZ+0xb0], R4 ;  /* 0x0000b004000075a7 */ /* 0x0022a400080011ff */
[----:B--2---:R-:W-:Y:S05]  /*7fa0*/  @!P0 NANOSLEEP.SYNCS 0x989680 ;  /* 0x009896800000895d */ /* 0x004fea0003900000 */
[----:B------:R-:W2:Y:S02]  /*7fb0*/  @!P0 SYNCS.PHASECHK.TRANS64 P0, [R0+URZ+0xb0], R4 ;  /* 0x0000b004000085a7 */ /* 0x000ea400080010ff */
[----:B--2---:R-:W-:Y:S05]  /*7fc0*/  @!P0 BRA `(.L_x_149) ;  /* 0xfffffffc00f08947 */ /* 0x004fea000383ffff */
[----:B------:R-:W-:Y:S05]  /*7fd0*/  BRA `(.L_x_150) ;  /* 0xffffffb800147947 */ /* 0x000fea000383ffff */
.L_x_71:
[----:B------:R-:W-:Y:S07]  /*7fe0*/  MOV R0, UR14 ;  /* 0x0000000e00007c02 */ /* 0x000fee0008000f00 */
.L_x_151:
[----:B-1----:R1:W2:Y:S02]  /*7ff0*/  SYNCS.PHASECHK.TRANS64.TRYWAIT P0, [R0+URZ], R4 ;  /* 0x00000004000075a7 */ /* 0x0022a400080011ff */
[----:B--2---:R-:W-:Y:S05]  /*8000*/  @!P0 NANOSLEEP.SYNCS 0x989680 ;  /* 0x009896800000895d */ /* 0x004fea0003900000 */
[----:B------:R-:W2:Y:S02]  /*8010*/  @!P0 SYNCS.PHASECHK.TRANS64 P0, [R0+URZ], R4 ;  /* 0x00000004000085a7 */ /* 0x000ea400080010ff */
[----:B--2---:R-:W-:Y:S05]  /*8020*/  @!P0 BRA `(.L_x_151) ;  /* 0xfffffffc00f08947 */ /* 0x004fea000383ffff */
[----:B------:R-:W-:Y:S05]  /*8030*/  BRA `(.L_x_70) ;  /* 0xffffffb800287947 */ /* 0x000fea000383ffff */
.L_x_75:
[----:B-1----:R-:W-:-:S07]  /*8040*/  MOV R0, UR8 ;  /* 0x0000000800007c02 */ /* 0x002fce0008000f00 */
.L_x_152:
[----:B-1----:R1:W2:Y:S02]  /*8050*/  SYNCS.PHASECHK.TRANS64.TRYWAIT P0, [R0+URZ], R2 ;  /* 0x00000002000075a7 */ /* 0x0022a400080011ff */
[----:B--2---:R-:W-:Y:S05]  /*8060*/  @!P0 NANOSLEEP.SYNCS 0x989680 ;  /* 0x009896800000895d */ /* 0x004fea0003900000 */
[----:B------:R-:W2:Y:S02]  /*8070*/  @!P0 SYNCS.PHASECHK.TRANS64 P0, [R0+URZ], R2 ;  /* 0x00000002000085a7 */ /* 0x000ea400080010ff */
[----:B--2---:R-:W-:Y:S05]  /*8080*/  @!P0 BRA `(.L_x_152) ;  /* 0xfffffffc00f08947 */ /* 0x004fea000383ffff */
[----:B------:R-:W-:Y:S05]  /*8090*/  BRA `(.L_x_153) ;  /* 0xffffffbc006c7947 */ /* 0x000fea000383ffff */
.L_x_76:
[----:B------:R-:W-:-:S07]  /*80a0*/  MOV R0, UR8 ;  /* 0x0000000800007c02 */ /* 0x000fce0008000f00 */
.L_x_154:
[----:B-1----:R1:W2:Y:S02]  /*80b0*/  SYNCS.PHASECHK.TRANS64.TRYWAIT P0, [R0+URZ], R3 ;  /* 0x00000003000075a7 */ /* 0x0022a400080011ff */
[----:B--2---:R-:W-:Y:S05]  /*80c0*/  @!P0 NANOSLEEP.SYNCS 0x989680 ;  /* 0x009896800000895d */ /* 0x004fea0003900000 */
[----:B------:R-:W2:Y:S02]  /*80d0*/  @!P0 SYNCS.PHASECHK.TRANS64 P0, [R0+URZ], R3 ;  /* 0x00000003000085a7 */ /* 0x000ea400080010ff */
[----:B--2---:R-:W-:Y:S05]  /*80e0*/  @!P0 BRA `(.L_x_154) ;  /* 0xfffffffc00f08947 */ /* 0x004fea000383ffff */
[----:B------:R-:W-:Y:S05]  /*80f0*/  BRA `(.L_x_155) ;  /* 0xffffffbc00787947 */ /* 0x000fea000383ffff */
.L_x_77:
[----:B------:R-:W-:-:S07]  /*8100*/  MOV R0, UR8 ;  /* 0x0000000800007c02 */ /* 0x000fce0008000f00 */
.L_x_156:
[----:B-1----:R1:W2:Y:S02]  /*8110*/  SYNCS.PHASECHK.TRANS64.TRYWAIT P0, [R0+URZ], R3 ;  /* 0x00000003000075a7 */ /* 0x0022a400080011ff */
[----:B--2---:R-:W-:Y:S05]  /*8120*/  @!P0 NANOSLEEP.SYNCS 0x989680 ;  /* 0x009896800000895d */ /* 0x004fea0003900000 */
[----:B------:R-:W2:Y:S02]  /*8130*/  @!P0 SYNCS.PHASECHK.TRANS64 P0, [R0+URZ], R3 ;  /* 0x00000003000085a7 */ /* 0x000ea400080010ff */
[----:B--2---:R-:W-:Y:S05]  /*8140*/  @!P0 BRA `(.L_x_156) ;  /* 0xfffffffc00f08947 */ /* 0x004fea000383ffff */
[----:B------:R-:W-:Y:S05]  /*8150*/  BRA `(.L_x_157) ;  /* 0xffffffbc00847947 */ /* 0x000fea000383ffff */
.L_x_80:
[----:B------:R-:W-:-:S07]  /*8160*/  MOV R0, UR7 ;  /* 0x0000000700007c02 */ /* 0x000fce0008000f00 */
.L_x_158:
[----:B-1----:R1:W2:Y:S02]  /*8170*/  SYNCS.PHASECHK.TRANS64.TRYWAIT P1, [R0+URZ+0xf0], R2 ;  /* 0x0000f002000075a7 */ /* 0x0022a400080211ff */
[----:B--2---:R-:W-:Y:S05]  /*8180*/  @!P1 NANOSLEEP.SYNCS 0x989680 ;  /* 0x009896800000995d */ /* 0x004fea0003900000 */
[----:B------:R-:W2:Y:S02]  /*8190*/  @!P1 SYNCS.PHASECHK.TRANS64 P1, [R0+URZ+0xf0], R2 ;  /* 0x0000f002000095a7 */ /* 0x000ea400080210ff */
[----:B--2---:R-:W-:Y:S05]  /*81a0*/  @!P1 BRA `(.L_x_158) ;  /* 0xfffffffc00f09947 */ /* 0x004fea000383ffff */
[----:B------:R-:W-:Y:S05]  /*81b0*/  BRA `(.L_x_159) ;  /* 0xffffffbc00d07947 */ /* 0x000fea000383ffff */
.L_x_85:
[----:B--2---:R2:W4:Y:S02]  /*81c0*/  SYNCS.PHASECHK.TRANS64.TRYWAIT P0, [R0+URZ+0x70], R2 ;  /* 0x00007002000075a7 */ /* 0x00452400080011ff */
[----:B----4-:R-:W-:Y:S05]  /*81d0*/  @!P0 NANOSLEEP.SYNCS 0x989680 ;  /* 0x009896800000895d */ /* 0x010fea0003900000 */
[----:B------:R-:W4:Y:S02]  /*81e0*/  @!P0 SYNCS.PHASECHK.TRANS64 P0, [R0+URZ+0x70], R2 ;  /* 0x00007002000085a7 */ /* 0x000f2400080010ff */
[----:B----4-:R-:W-:Y:S05]  /*81f0*/  @!P0 BRA `(.L_x_85) ;  /* 0xfffffffc00f08947 */ /* 0x010fea000383ffff */
[----:B------:R-:W-:Y:S05]  /*8200*/  BRA `(.L_x_160) ;  /* 0xffffffc000d07947 */ /* 0x000fea000383ffff */
.L_x_88:
[----:B------:R-:W-:Y:S07]  /*8210*/  MOV R0, UR6 ;  /* 0x0000000600007c02 */ /* 0x000fee0008000f00 */
.L_x_161:
[----:B--2---:R2:W4:Y:S02]  /*8220*/  SYNCS.PHASECHK.TRANS64.TRYWAIT P0, [R0+URZ+0x68], R2 ;  /* 0x00006802000075a7 */ /* 0x00452400080011ff */
[----:B----4-:R-:W-:Y:S05]  /*8230*/  @!P0 NANOSLEEP.SYNCS 0x989680 ;  /* 0x009896800000895d */ /* 0x010fea0003900000 */
[----:B------:R-:W4:Y:S02]  /*8240*/  @!P0 SYNCS.PHASECHK.TRANS64 P0, [R0+URZ+0x68], R2 ;  /* 0x00006802000085a7 */ /* 0x000f2400080010ff */
[----:B----4-:R-:W-:Y:S05]  /*8250*/  @!P0 BRA `(.L_x_161) ;  /* 0xfffffffc00f08947 */ /* 0x010fea000383ffff */
[----:B------:R-:W-:Y:S05]  /*8260*/  BRA `(.L_x_87) ;  /* 0xffffffc400b07947 */ /* 0x000fea000383ffff */
.L_x_91:
[----:B------:R-:W-:Y:S07]  /*8270*/  MOV R0, UR15 ;  /* 0x0000000f00007c02 */ /* 0x000fee0008000f00 */
.L_x_162:
[----:B-1----:R1:W2:Y:S02]  /*8280*/  SYNCS.PHASECHK.TRANS64.TRYWAIT P0, [R0+URZ+0x48], R9 ;  /* 0x00004809000075a7 */ /* 0x0022a400080011ff */
[----:B--2---:R-:W-:Y:S05]  /*8290*/  @!P0 NANOSLEEP.SYNCS 0x989680 ;  /* 0x009896800000895d */ /* 0x004fea0003900000 */
[----:B------:R-:W2:Y:S02]  /*82a0*/  @!P0 SYNCS.PHASECHK.TRANS64 P0, [R0+URZ+0x48], R9 ;  /* 0x00004809000085a7 */ /* 0x000ea400080010ff */
[----:B--2---:R-:W-:Y:S05]  /*82b0*/  @!P0 BRA `(.L_x_162) ;  /* 0xfffffffc00f08947 */ /* 0x004fea000383ffff */
[----:B------:R-:W-:Y:S05]  /*82c0*/  BRA `(.L_x_163) ;  /* 0xffffffc800287947 */ /* 0x000fea000383ffff */
.L_x_92:
[----:B------:R-:W-:Y:S07]  /*82d0*/  MOV R0, UR13 ;  /* 0x0000000d00007c02 */ /* 0x000fee0008000f00 */
.L_x_164:
[----:B-1----:R1:W2:Y:S02]  /*82e0*/  SYNCS.PHASECHK.TRANS64.TRYWAIT P0, [R0+URZ+0x48], R14 ;  /* 0x0000480e000075a7 */ /* 0x0022a400080011ff */
[----:B--2---:R-:W-:Y:S05]  /*82f0*/  @!P0 NANOSLEEP.SYNCS 0x989680 ;  /* 0x009896800000895d */ /* 0x004fea0003900000 */
[----:B------:R-:W2:Y:S02]  /*8300*/  @!P0 SYNCS.PHASECHK.TRANS64 P0, [R0+URZ+0x48], R14 ;  /* 0x0000480e000085a7 */ /* 0x000ea400080010ff */
[----:B--2---:R-:W-:Y:S05]  /*8310*/  @!P0 BRA `(.L_x_164) ;  /* 0xfffffffc00f08947 */ /* 0x004fea000383ffff */
[----:B------:R-:W-:Y:S05]  /*8320*/  BRA `(.L_x_165) ;  /* 0xffffffc800e47947 */ /* 0x000fea000383ffff */
.L_x_94:
[----:B------:R-:W-:-:S07]  /*8330*/  MOV R0, UR4 ;  /* 0x0000000400007c02 */ /* 0x000fce0008000f00 */
.L_x_166:
[----:B-1----:R1:W4:Y:S02]  /*8340*/  SYNCS.PHASECHK.TRANS64.TRYWAIT P0, [R0+URZ], R2 ;  /* 0x00000002000075a7 */ /* 0x00232400080011ff */
[----:B----4-:R-:W-:Y:S05]  /*8350*/  @!P0 NANOSLEEP.SYNCS 0x989680 ;  /* 0x009896800000895d */ /* 0x010fea0003900000 */
[----:B------:R-:W4:Y:S02]  /*8360*/  @!P0 SYNCS.PHASECHK.TRANS64 P0, [R0+URZ], R2 ;  /* 0x00000002000085a7 */ /* 0x000f2400080010ff */
[----:B----4-:R-:W-:Y:S05]  /*8370*/  @!P0 BRA `(.L_x_166) ;  /* 0xfffffffc00f08947 */ /* 0x010fea000383ffff */
[----:B------:R-:W-:Y:S05]  /*8380*/  BRA `(.L_x_167) ;  /* 0xffffffcc008c7947 */ /* 0x000fea000383ffff */
.L_x_95:
[----:B------:R-:W-:-:S07]  /*8390*/  MOV R0, UR4 ;  /* 0x0000000400007c02 */ /* 0x000fce0008000f00 */
.L_x_168:
[----:B-1----:R1:W4:Y:S02]  /*83a0*/  SYNCS.PHASECHK.TRANS64.TRYWAIT P0, [R0+URZ], R2 ;  /* 0x00000002000075a7 */ /* 0x00232400080011ff */
[----:B----4-:R-:W-:Y:S05]  /*83b0*/  @!P0 NANOSLEEP.SYNCS 0x989680 ;  /* 0x009896800000895d */ /* 0x010fea0003900000 */
[----:B------:R-:W4:Y:S02]  /*83c0*/  @!P0 SYNCS.PHASECHK.TRANS64 P0, [R0+URZ], R2 ;  /* 0x00000002000085a7 */ /* 0x000f2400080010ff */
[----:B----4-:R-:W-:Y:S05]  /*83d0*/  @!P0 BRA `(.L_x_168) ;  /* 0xfffffffc00f08947 */ /* 0x010fea000383ffff */
[----:B------:R-:W-:Y:S05]  /*83e0*/  BRA `(.L_x_169) ;  /* 0xffffffcc00987947 */ /* 0x000fea000383ffff */
.L_x_97:
[----:B--2---:R2:W3:Y:S02]  /*83f0*/  SYNCS.PHASECHK.TRANS64.TRYWAIT P0, [R0+URZ+0x70], R2 ;  /* 0x00007002000075a7 */ /* 0x0044e400080011ff */
[----:B---3--:R-:W-:Y:S05]  /*8400*/  @!P0 NANOSLEEP.SYNCS 0x989680 ;  /* 0x009896800000895d */ /* 0x008fea0003900000 */
[----:B------:R-:W3:Y:S02]  /*8410*/  @!P0 SYNCS.PHASECHK.TRANS64 P0, [R0+URZ+0x70], R2 ;  /* 0x00007002000085a7 */ /* 0x000ee400080010ff */
[----:B---3--:R-:W-:Y:S05]  /*8420*/  @!P0 BRA `(.L_x_97) ;  /* 0xfffffffc00f08947 */ /* 0x008fea000383ffff */
[----:B------:R-:W-:Y:S05]  /*8430*/  BRA `(.L_x_170) ;  /* 0xffffffd000907947 */ /* 0x000fea000383ffff */
.L_x_107:
[----:B-1----:R1:W3:Y:S02]  /*8440*/  SYNCS.PHASECHK.TRANS64.TRYWAIT P1, [R0+URZ+0x30], R3 ;  /* 0x00003003000075a7 */ /* 0x0022e400080211ff */
[----:B---3--:R-:W-:Y:S05]  /*8450*/  @!P1 NANOSLEEP.SYNCS 0x989680 ;  /* 0x009896800000995d */ /* 0x008fea0003900000 */
[----:B------:R-:W3:Y:S02]  /*8460*/  @!P1 SYNCS.PHASECHK.TRANS64 P1, [R0+URZ+0x30], R3 ;  /* 0x00003003000095a7 */ /* 0x000ee400080210ff */
[----:B---3--:R-:W-:Y:S05]  /*8470*/  @!P1 BRA `(.L_x_107) ;  /* 0xfffffffc00f09947 */ /* 0x008fea000383ffff */
[----:B------:R-:W-:Y:S05]  /*8480*/  BRA `(.L_x_106) ;  /* 0xffffffdc00c07947 */ /* 0x000fea000383ffff */
.L_x_109:
[----:B-1----:R1:W4:Y:S02]  /*8490*/  SYNCS.PHASECHK.TRANS64.TRYWAIT P0, [R81+URZ+0x90], R2 ;  /* 0x00009002510075a7 */ /* 0x00232400080011ff */
[----:B----4-:R-:W-:Y:S05]  /*84a0*/  @!P0 NANOSLEEP.SYNCS 0x989680 ;  /* 0x009896800000895d */ /* 0x010fea0003900000 */
[----:B------:R-:W4:Y:S02]  /*84b0*/  @!P0 SYNCS.PHASECHK.TRANS64 P0, [R81+URZ+0x90], R2 ;  /* 0x00009002510085a7 */ /* 0x000f2400080010ff */
[----:B----4-:R-:W-:Y:S05]  /*84c0*/  @!P0 BRA `(.L_x_109) ;  /* 0xfffffffc00f08947 */ /* 0x010fea000383ffff */
[----:B------:R-:W-:Y:S05]  /*84d0*/  BRA `(.L_x_108) ;  /* 0xffffffdc00f87947 */ /* 0x000fea000383ffff */
.L_x_120:
[----:B-1----:R1:W2:Y:S02]  /*84e0*/  SYNCS.PHASECHK.TRANS64.TRYWAIT P0, [R2+URZ+0x30], R91 ;  /* 0x0000305b020075a7 */ /* 0x0022a400080011ff */
[----:B--2---:R-:W-:Y:S05]  /*84f0*/  @!P0 NANOSLEEP.SYNCS 0x989680 ;  /* 0x009896800000895d */ /* 0x004fea0003900000 */
[----:B------:R-:W2:Y:S02]  /*8500*/  @!P0 SYNCS.PHASECHK.TRANS64 P0, [R2+URZ+0x30], R91 ;  /* 0x0000305b020085a7 */ /* 0x000ea400080010ff */
[----:B--2---:R-:W-:Y:S05]  /*8510*/  @!P0 BRA `(.L_x_120) ;  /* 0xfffffffc00f08947 */ /* 0x004fea000383ffff */
[----:B------:R-:W-:Y:S05]  /*8520*/  BRA `(.L_x_119) ;  /* 0xffffffe800387947 */ /* 0x000fea000383ffff */
        .weak           $__internal_0_$__cuda_sm10x_tcgen05_guardrail_trap_col_being_dealloced_not_returned_by_alloc
        .type           $__internal_0_$__cuda_sm10x_tcgen05_guardrail_trap_col_being_dealloced_not_returned_by_alloc,@function
        .size           $__internal_0_$__cuda_sm10x_tcgen05_guardrail_trap_col_being_dealloced_not_returned_by_alloc,($__internal_1_$__cuda_sm10x_tcgen05_guardrail_trap_phase_invalid_during_alloc - $__internal_0_$__cuda_sm10x_tcgen05_guardrail_trap_col_being_dealloced_not_returned_by_alloc)
$__internal_0_$__cuda_sm10x_tcgen05_guardrail_trap_col_being_dealloced_not_returned_by_alloc:
[----:B------:R-:W-:Y:S05]  /*8530*/  BPT.TRAP 0x1 ;  /* 0x000000040000795c */ /* 0x000fea0000300000 */
[----:B------:R-:W-:-:S04]  /*8540*/  HFMA2 R3, -RZ, RZ, 0, 0 ;  /* 0x00000000ff037431 */ /* 0x000fc800000001ff */
[----:B------:R-:W-:Y:S05]  /*8550*/  RET.REL.NODEC R2 `(_ZN7cutlass13device_kernelINS_4gemm6kernel13GemmUniversalIN4cute5tupleIJiiiiEEENS1_10collective13CollectiveMmaINS1_35MainloopSm100TmaUmmaWarpSpecializedILi3ELi2ELi4ENS5_IJNS4_1CILi2EEENSA_ILi1EEESC_EEEEENS5_IJNSA_ILi128EEENSA_ILi64EEESG_EEENS_10tfloat32_tENS5_IJlSC_lEEESI_SJ_NS4_8TiledMMAINS4_8MMA_AtomIJNS4_23SM100_MMA_TF32_2x1SM_SSISI_SI_fLi128ELi64ELNS4_4UMMA5MajorE0ELSO_0ELNSN_7ScaleInE0ELSP_0EEEEEENS4_6LayoutINS5_IJSC_SC_SC_EEENS5_IJNSA_ILi0EEESU_SU_EEEEENS5_IJNS4_10UnderscoreESX_SX_EEEEENS4_18SM100_TMA_2SM_LOADENS4_14ComposedLayoutINS4_7SwizzleILi3ELi4ELi3EEENS4_18smem_ptr_flag_bitsILi32EEENSS_INS5_IJNSA_ILi8EEENSA_ILi32EEEEEENS5_IJS17_SC_EEEEEEEvNS4_8identityES10_S1B_vS1C_EENS_8epilogue10collective18CollectiveEpilogueINS1E_23Sm100TmaWarpSpecializedILi3ELi2ELi16ELb1ELb0EEEJNS5_IJSG_SG_SG_EEENS5_IJNSS_ISG_SC_EENSS_INS5_IJNSA_ILi16EEESB_EEENS5_IJSC_S17_EEEEEEEESI_SJ_SI_SJ_NS1E_6fusion15FusionCallbacksIS1I_NS1Q_17LinearCombinationISI_fSI_fLNS_15FloatRoundStyleE2EEES1J_S1P_JEEENS4_5SM1004TMEM4LOAD26SM100_TMEM_LOAD_32dp32b16xENS4_13SM90_TMA_LOADENS11_INS12_ILi2ELi4ELi3EEES15_NSS_INS5_IJS16_S1L_EEENS5_IJS1L_SC_EEEEEEENS4_39AutoVectorizingCopyWithAssumedAlignmentILi128EEENS4_14SM90_TMA_STOREES25_S27_S27_EEEvvEEEEvNT_6ParamsE) ;  /* 0xffffff7802a87950 */ /* 0x000fea0003c3ffff */
        .weak           $__internal_1_$__cuda_sm10x_tcgen05_guardrail_trap_phase_invalid_during_alloc
        .type           $__internal_1_$__cuda_sm10x_tcgen05_guardrail_trap_phase_invalid_during_alloc,@function
        .size           $__internal_1_$__cuda_sm10x_tcgen05_guardrail_trap_phase_invalid_during_alloc,($__internal_2_$__cuda_sm10x_tcgen05_guardrail_trap_unallocated_columns_being_dealloced - $__internal_1_$__cuda_sm10x_tcgen05_guardrail_trap_phase_invalid_during_alloc)
$__internal_1_$__cuda_sm10x_tcgen05_guardrail_trap_phase_invalid_during_alloc:
[----:B------:R-:W-:Y:S05]  /*8560*/  BPT.TRAP 0x1 ;  /* 0x000000040000795c */ /* 0x000fea0000300000 */
[----:B------:R-:W-:-:S04]  /*8570*/  MOV R3, 0x0 ;  /* 0x0000000000037802 */ /* 0x000fc80000000f00 */
[----:B------:R-:W-:Y:S05]  /*8580*/  RET.REL.NODEC R2 `(_ZN7cutlass13device_kernelINS_4gemm6kernel13GemmUniversalIN4cute5tupleIJiiiiEEENS1_10collective13CollectiveMmaINS1_35MainloopSm100TmaUmmaWarpSpecializedILi3ELi2ELi4ENS5_IJNS4_1CILi2EEENSA_ILi1EEESC_EEEEENS5_IJNSA_ILi128EEENSA_ILi64EEESG_EEENS_10tfloat32_tENS5_IJlSC_lEEESI_SJ_NS4_8TiledMMAINS4_8MMA_AtomIJNS4_23SM100_MMA_TF32_2x1SM_SSISI_SI_fLi128ELi64ELNS4_4UMMA5MajorE0ELSO_0ELNSN_7ScaleInE0ELSP_0EEEEEENS4_6LayoutINS5_IJSC_SC_SC_EEENS5_IJNSA_ILi0EEESU_SU_EEEEENS5_IJNS4_10UnderscoreESX_SX_EEEEENS4_18SM100_TMA_2SM_LOADENS4_14ComposedLayoutINS4_7SwizzleILi3ELi4ELi3EEENS4_18smem_ptr_flag_bitsILi32EEENSS_INS5_IJNSA_ILi8EEENSA_ILi32EEEEEENS5_IJS17_SC_EEEEEEEvNS4_8identityES10_S1B_vS1C_EENS_8epilogue10collective18CollectiveEpilogueINS1E_23Sm100TmaWarpSpecializedILi3ELi2ELi16ELb1ELb0EEEJNS5_IJSG_SG_SG_EEENS5_IJNSS_ISG_SC_EENSS_INS5_IJNSA_ILi16EEESB_EEENS5_IJSC_S17_EEEEEEEESI_SJ_SI_SJ_NS1E_6fusion15FusionCallbacksIS1I_NS1Q_17LinearCombinationISI_fSI_fLNS_15FloatRoundStyleE2EEES1J_S1P_JEEENS4_5SM1004TMEM4LOAD26SM100_TMEM_LOAD_32dp32b16xENS4_13SM90_TMA_LOADENS11_INS12_ILi2ELi4ELi3EEES15_NSS_INS5_IJS16_S1L_EEENS5_IJS1L_SC_EEEEEEENS4_39AutoVectorizingCopyWithAssumedAlignmentILi128EEENS4_14SM90_TMA_STOREES25_S27_S27_EEEvvEEEEvNT_6ParamsE) ;  /* 0xffffff78029c7950 */ /* 0x000fea0003c3ffff */
        .weak           $__internal_2_$__cuda_sm10x_tcgen05_guardrail_trap_unallocated_columns_being_dealloced
        .type           $__internal_2_$__cuda_sm10x_tcgen05_guardrail_trap_unallocated_columns_being_dealloced,@function
        .size           $__internal_2_$__cuda_sm10x_tcgen05_guardrail_trap_unallocated_columns_being_dealloced,(.L_x_172 - $__internal_2_$__cuda_sm10x_tcgen05_guardrail_trap_unallocated_columns_being_dealloced)
$__internal_2_$__cuda_sm10x_tcgen05_guardrail_trap_unallocated_columns_being_dealloced:
[----:B------:R-:W-:Y:S05]  /*8590*/  BPT.TRAP 0x1 ;  /* 0x000000040000795c */ /* 0x000fea0000300000 */
[----:B------:R-:W-:-:S04]  /*85a0*/  HFMA2 R3, -RZ, RZ, 0, 0 ;  /* 0x00000000ff037431 */ /* 0x000fc800000001ff */
[----:B------:R-:W-:Y:S05]  /*85b0*/  RET.REL.NODEC R2 `(_ZN7cutlass13device_kernelINS_4gemm6kernel13GemmUniversalIN4cute5tupleIJiiiiEEENS1_10collective13CollectiveMmaINS1_35MainloopSm100TmaUmmaWarpSpecializedILi3ELi2ELi4ENS5_IJNS4_1CILi2EEENSA_ILi1EEESC_EEEEENS5_IJNSA_ILi128EEENSA_ILi64EEESG_EEENS_10tfloat32_tENS5_IJlSC_lEEESI_SJ_NS4_8TiledMMAINS4_8MMA_AtomIJNS4_23SM100_MMA_TF32_2x1SM_SSISI_SI_fLi128ELi64ELNS4_4UMMA5MajorE0ELSO_0ELNSN_7ScaleInE0ELSP_0EEEEEENS4_6LayoutINS5_IJSC_SC_SC_EEENS5_IJNSA_ILi0EEESU_SU_EEEEENS5_IJNS4_10UnderscoreESX_SX_EEEEENS4_18SM100_TMA_2SM_LOADENS4_14ComposedLayoutINS4_7SwizzleILi3ELi4ELi3EEENS4_18smem_ptr_flag_bitsILi32EEENSS_INS5_IJNSA_ILi8EEENSA_ILi32EEEEEENS5_IJS17_SC_EEEEEEEvNS4_8identityES10_S1B_vS1C_EENS_8epilogue10collective18CollectiveEpilogueINS1E_23Sm100TmaWarpSpecializedILi3ELi2ELi16ELb1ELb0EEEJNS5_IJSG_SG_SG_EEENS5_IJNSS_ISG_SC_EENSS_INS5_IJNSA_ILi16EEESB_EEENS5_IJSC_S17_EEEEEEEESI_SJ_SI_SJ_NS1E_6fusion15FusionCallbacksIS1I_NS1Q_17LinearCombinationISI_fSI_fLNS_15FloatRoundStyleE2EEES1J_S1P_JEEENS4_5SM1004TMEM4LOAD26SM100_TMEM_LOAD_32dp32b16xENS4_13SM90_TMA_LOADENS11_INS12_ILi2ELi4ELi3EEES15_NSS_INS5_IJS16_S1L_EEENS5_IJS1L_SC_EEEEEEENS4_39AutoVectorizingCopyWithAssumedAlignmentILi128EEENS4_14SM90_TMA_STOREES25_S27_S27_EEEvvEEEEvNT_6ParamsE) ;  /* 0xffffff7802907950 */ /* 0x000fea0003c3ffff */
.L_x_171:
[----:B------:R-:W-:-:S00]  /*85c0*/  BRA `(.L_x_171) ;  /* 0xfffffffc00fc7947 */ /* 0x000fc0000383ffff */
[----:B------:R-:W-:-:S00]  /*85d0*/  NOP ;  /* 0x0000000000007918 */ /* 0x000fc00000000000 */
        /* <DEDUP_REMOVED lines=10> */
.L_x_172:


//--------------------- .nv.global.init           --------------------------
	.section	.nv.global.init,"aw",@progbits
.nv.global.init:
	.type		$str$27,@object
	.size		$str$27,($str$28 - $str$27)
$str$27:
        /*0000*/ 	.byte	0x28, 0x61, 0x64, 0x64, 0x72, 0x65, 0x73, 0x73, 0x20, 0x26, 0x20, 0x6d, 0x61, 0x73, 0x6b, 0x29
        /*0010*/ 	.byte	0x20, 0x3d, 0x3d, 0x20, 0x30, 0x00
	.type		$str$28,@object
	.size		$str$28,($str$26 - $str$28)
$str$28:
        /*0016*/ 	.byte	0x2f, 0x74, 0x6d, 0x70, 0x2f, 0x63, 0x75, 0x74, 0x6c, 0x61, 0x73, 0x73, 0x5f, 0x73, 0x77, 0x65
        /*0026*/ 	.byte	0x65, 0x70, 0x5f, 0x73, 0x72, 0x63, 0x2f, 0x69, 0x6e, 0x63, 0x6c, 0x75, 0x64, 0x65, 0x2f, 0x63
        /*0036*/ 	.byte	0x75, 0x74, 0x65, 0x2f, 0x70, 0x6f, 0x69, 0x6e, 0x74, 0x65, 0x72, 0x5f, 0x66, 0x6c, 0x61, 0x67
        /*0046*/ 	.byte	0x67, 0x65, 0x64, 0x2e, 0x68, 0x70, 0x70, 0x00
	.type		$str$26,@object
	.size		$str$26,($str$25 - $str$26)
$str$26:
        /*004e*/ 	.byte	0x2f, 0x74, 0x6d, 0x70, 0x2f, 0x63, 0x75, 0x74, 0x6c, 0x61, 0x73, 0x73, 0x5f, 0x73, 0x77, 0x65
        /*005e*/ 	.byte	0x65, 0x70, 0x5f, 0x73, 0x72, 0x63, 0x2f, 0x69, 0x6e, 0x63, 0x6c, 0x75, 0x64, 0x65, 0x2f, 0x63
        /*006e*/ 	.byte	0x75, 0x74, 0x65, 0x2f, 0x61, 0x74, 0x6f, 0x6d, 0x2f, 0x63, 0x6f, 0x70, 0x79, 0x5f, 0x74, 0x72
        /*007e*/ 	.byte	0x61, 0x69, 0x74, 0x73, 0x5f, 0x73, 0x6d, 0x31, 0x30, 0x30, 0x2e, 0x68, 0x70, 0x70, 0x00
	.type		$str$25,@object
	.size		$str$25,(__unnamed_1 - $str$25)
$str$25:
        /*008d*/ 	.byte	0x28, 0x28, 0x75, 0x69, 0x6e, 0x74, 0x33, 0x32, 0x5f, 0x74, 0x28, 0x74, 0x68, 0x72, 0x65, 0x61
        /*009d*/ 	.byte	0x64, 0x49, 0x64, 0x78, 0x2e, 0x78, 0x29, 0x20, 0x2f, 0x20, 0x33, 0x32, 0x29, 0x20, 0x25, 0x20
        /*00ad*/ 	.byte	0x34, 0x29, 0x20, 0x3d, 0x3d, 0x20, 0x28, 0x28, 0x28, 0x74, 0x6d, 0x65, 0x6d, 0x5f, 0x61, 0x64
        /*00bd*/ 	.byte	0x64, 0x72, 0x20, 0x3e, 0x3e, 0x20, 0x31, 0x36, 0x29, 0x20, 0x2f, 0x20, 0x33, 0x32, 0x29, 0x20
        /*00cd*/ 	.byte	0x25, 0x20, 0x34, 0x29, 0x00
	.type		__unnamed_1,@object
	.size		__unnamed_1,(__unnamed_2 - __unnamed_1)
__unnamed_1:
        /*00d2*/ 	.byte	0x61, 0x75, 0x74, 0x6f, 0x20, 0x63, 0x75, 0x74, 0x65, 0x3a, 0x3a, 0x61, 0x73, 0x5f, 0x70, 0x6f
        /* <DEDUP_REMOVED lines=24> */
        /*0262*/ 	.byte	0x43, 0x3c, 0x32, 0x30, 0x34, 0x38, 0x3e, 0x3e, 0x3e, 0x3e, 0x5d, 0x00
	.type		__unnamed_2,@object
	.size		__unnamed_2,(.L_2 - __unnamed_2)
__unnamed_2:
        /* <DEDUP_REMOVED lines=42> */
        /*050e*/ 	.byte	0x3e, 0x5d, 0x00
.L_2:


//--------------------- .nv.shared._ZN7cutlass13device_kernelINS_4gemm6kernel13GemmUniversalIN4cute5tupleIJiiiiEEENS1_10collective13CollectiveMmaINS1_35MainloopSm100TmaUmmaWarpSpecializedILi3ELi2ELi4ENS5_IJNS4_1CILi2EEENSA_ILi1EEESC_EEEEENS5_IJNSA_ILi128EEENSA_ILi64EEESG_EEENS_10tfloat32_tENS5_IJlSC_lEEESI_SJ_NS4_8TiledMMAINS4_8MMA_AtomIJNS4_23SM100_MMA_TF32_2x1SM_SSISI_SI_fLi128ELi64ELNS4_4UMMA5MajorE0ELSO_0ELNSN_7ScaleInE0ELSP_0EEEEEENS4_6LayoutINS5_IJSC_SC_SC_EEENS5_IJNSA_ILi0EEESU_SU_EEEEENS5_IJNS4_10UnderscoreESX_SX_EEEEENS4_18SM100_TMA_2SM_LOADENS4_14ComposedLayoutINS4_7SwizzleILi3ELi4ELi3EEENS4_18smem_ptr_flag_bitsILi32EEENSS_INS5_IJNSA_ILi8EEENSA_ILi32EEEEEENS5_IJS17_SC_EEEEEEEvNS4_8identityES10_S1B_vS1C_EENS_8epilogue10collective18CollectiveEpilogueINS1E_23Sm100TmaWarpSpecializedILi3ELi2ELi16ELb1ELb0EEEJNS5_IJSG_SG_SG_EEENS5_IJNSS_ISG_SC_EENSS_INS5_IJNSA_ILi16EEESB_EEENS5_IJSC_S17_EEEEEEEESI_SJ_SI_SJ_NS1E_6fusion15FusionCallbacksIS1I_NS1Q_17LinearCombinationISI_fSI_fLNS_15FloatRoundStyleE2EEES1J_S1P_JEEENS4_5SM1004TMEM4LOAD26SM100_TMEM_LOAD_32dp32b16xENS4_13SM90_TMA_LOADENS11_INS12_ILi2ELi4ELi3EEES15_NSS_INS5_IJS16_S1L_EEENS5_IJS1L_SC_EEEEEEENS4_39AutoVectorizingCopyWithAssumedAlignmentILi128EEENS4_14SM90_TMA_STOREES25_S27_S27_EEEvvEEEEvNT_6ParamsE --------------------------
	.section	.nv.shared._ZN7cutlass13device_kernelINS_4gemm6kernel13GemmUniversalIN4cute5tupleIJiiiiEEENS1_10collective13CollectiveMmaINS1_35MainloopSm100TmaUmmaWarpSpecializedILi3ELi2ELi4ENS5_IJNS4_1CILi2EEENSA_ILi1EEESC_EEEEENS5_IJNSA_ILi128EEENSA_ILi64EEESG_EEENS_10tfloat32_tENS5_IJlSC_lEEESI_SJ_NS4_8TiledMMAINS4_8MMA_AtomIJNS4_23SM100_MMA_TF32_2x1SM_SSISI_SI_fLi128ELi64ELNS4_4UMMA5MajorE0ELSO_0ELNSN_7ScaleInE0ELSP_0EEEEEENS4_6LayoutINS5_IJSC_SC_SC_EEENS5_IJNSA_ILi0EEESU_SU_EEEEENS5_IJNS4_10UnderscoreESX_SX_EEEEENS4_18SM100_TMA_2SM_LOADENS4_14ComposedLayoutINS4_7SwizzleILi3ELi4ELi3EEENS4_18smem_ptr_flag_bitsILi32EEENSS_INS5_IJNSA_ILi8EEENSA_ILi32EEEEEENS5_IJS17_SC_EEEEEEEvNS4_8identityES10_S1B_vS1C_EENS_8epilogue10collective18CollectiveEpilogueINS1E_23Sm100TmaWarpSpecializedILi3ELi2ELi16ELb1ELb0EEEJNS5_IJSG_SG_SG_EEENS5_IJNSS_ISG_SC_EENSS_INS5_IJNSA_ILi16EEESB_EEENS5_IJSC_S17_EEEEEEEESI_SJ_SI_SJ_NS1E_6fusion15FusionCallbacksIS1I_NS1Q_17LinearCombinationISI_fSI_fLNS_15FloatRoundStyleE2EEES1J_S1P_JEEENS4_5SM1004TMEM4LOAD26SM100_TMEM_LOAD_32dp32b16xENS4_13SM90_TMA_LOADENS11_INS12_ILi2ELi4ELi3EEES15_NSS_INS5_IJS16_S1L_EEENS5_IJS1L_SC_EEEEEEENS4_39AutoVectorizingCopyWithAssumedAlignmentILi128EEENS4_14SM90_TMA_STOREES25_S27_S27_EEEvvEEEEvNT_6ParamsE,"aw",@nobits
	.sectionflags	@""
	.align	16
	.zero		1024


//--------------------- .nv.shared.reserved.0     --------------------------
	.section	.nv.shared.reserved.0,"aw",@nobits
	.weak		__nv_reservedSMEM_offset_0_alias
	.size		__nv_reservedSMEM_offset_0_alias, 0, 64
	.other		__nv_reservedSMEM_offset_0_alias,@"STO_CUDA_RESERVED_SHARED STV_DEFAULT"
__nv_reservedSMEM_offset_0_alias:
	.zero		0
.nv.shared.reserved.0:
	.zero		64
	.weak		__nv_reservedSMEM_tcgen05_partition
	.type		__nv_reservedSMEM_tcgen05_partition,@object
	.size		__nv_reservedSMEM_tcgen05_partition,(.L_0 - __nv_reservedSMEM_tcgen05_partition)
__nv_reservedSMEM_tcgen05_partition:
	.zero		32
.L_0:


//--------------------- .nv.global                --------------------------
	.section	.nv.global,"aw",@nobits
.nv.global:
	.type		_ZN40_INTERNAL_16a6578c_4_k_cu_70f3545a_104224cute1_E,@object
	.size		_ZN40_INTERNAL_16a6578c_4_k_cu_70f3545a_104224cute1_E,(_ZN40_INTERNAL_16a6578c_4_k_cu_70f3545a_104224cuda3std3__45__cpo6cbeginE - _ZN40_INTERNAL_16a6578c_4_k_cu_70f3545a_104224cute1_E)
_ZN40_INTERNAL_16a6578c_4_k_cu_70f3545a_104224cute1_E:
	.zero		1
	.type		_ZN40_INTERNAL_16a6578c_4_k_cu_70f3545a_104224cuda3std3__45__cpo6cbeginE,@object
	.size		_ZN40_INTERNAL_16a6578c_4_k_cu_70f3545a_104224cuda3std3__45__cpo6cbeginE,(_ZN40_INTERNAL_16a6578c_4_k_cu_70f3545a_104224cuda3std3__48in_placeE - _ZN40_INTERNAL_16a6578c_4_k_cu_70f3545a_104224cuda3std3__45__cpo6cbeginE)
_ZN40_INTERNAL_16a6578c_4_k_cu_70f3545a_104224cuda3std3__45__cpo6cbeginE:
	.zero		1
	.type		_ZN40_INTERNAL_16a6578c_4_k_cu_70f3545a_104224cuda3std3__48in_placeE,@object
	.size		_ZN40_INTERNAL_16a6578c_4_k_cu_70f3545a_104224cuda3std3__48in_placeE,(_ZN40_INTERNAL_16a6578c_4_k_cu_70f3545a_104224cuda3std6ranges3__45__cpo9iter_moveE - _ZN40_INTERNAL_16a6578c_4_k_cu_70f3545a_104224cuda3std3__48in_placeE)
_ZN40_INTERNAL_16a6578c_4_k_cu_70f3545a_104224cuda3std3__48in_placeE:
	.zero		1
	.type		_ZN40_INTERNAL_16a6578c_4_k_cu_70f3545a_104224cuda3std6ranges3__45__cpo9iter_moveE,@object
	.size		_ZN40_INTERNAL_16a6578c_4_k_cu_70f3545a_104224cuda3std6ranges3__45__cpo9iter_moveE,(_ZN40_INTERNAL_16a6578c_4_k_cu_70f3545a_104224cuda3std3__45__cpo5beginE - _ZN40_INTERNAL_16a6578c_4_k_cu_70f3545a_104224cuda3std6ranges3__45__cpo9iter_moveE)
_ZN40_INTERNAL_16a6578c_4_k_cu_70f3545a_104224cuda3std6ranges3__45__cpo9iter_moveE:
	.zero		1
	.type		_ZN40_INTERNAL_16a6578c_4_k_cu_70f3545a_104224cuda3std3__45__cpo5beginE,@object
	.size		_ZN40_INTERNAL_16a6578c_4_k_cu_70f3545a_104224cuda3std3__45__cpo5beginE,(_ZN40_INTERNAL_16a6578c_4_k_cu_70f3545a_104224cuda3std3__442_GLOBAL__N__16a6578c_4_k_cu_70f3545a_104226ignoreE - _ZN40_INTERNAL_16a6578c_4_k_cu_70f3545a_104224cuda3std3__45__cpo5beginE)
_ZN40_INTERNAL_16a6578c_4_k_cu_70f3545a_104224cuda3std3__45__cpo5beginE:
	.zero		1
	.type		_ZN40_INTERNAL_16a6578c_4_k_cu_70f3545a_104224cuda3std3__442_GLOBAL__N__16a6578c_4_k_cu_70f3545a_104226ignoreE,@object
	.size		_ZN40_INTERNAL_16a6578c_4_k_cu_70f3545a_104224cuda3std3__442_GLOBAL__N__16a6578c_4_k_cu_70f3545a_104226ignoreE,(_ZN40_INTERNAL_16a6578c_4_k_cu_70f3545a_104224cute7productE - _ZN40_INTERNAL_16a6578c_4_k_cu_70f3545a_104224cuda3std3__442_GLOBAL__N__16a6578c_4_k_cu_70f3545a_104226ignoreE)
_ZN40_INTERNAL_16a6578c_4_k_cu_70f3545a_104224cuda3std3__442_GLOBAL__N__16a6578c_4_k_cu_70f3545a_104226ignoreE:
	.zero		1
	.type		_ZN40_INTERNAL_16a6578c_4_k_cu_70f3545a_104224cute7productE,@object
	.size		_ZN40_INTERNAL_16a6578c_4_k_cu_70f3545a_104224cute7productE,(_ZN40_INTERNAL_16a6578c_4_k_cu_70f3545a_104224cuda3std3__45__cpo3endE - _ZN40_INTERNAL_16a6578c_4_k_cu_70f3545a_104224cute7productE)
_ZN40_INTERNAL_16a6578c_4_k_cu_70f3545a_104224cute7productE:
	.zero		1
	.type		_ZN40_INTERNAL_16a6578c_4_k_cu_70f3545a_104224cuda3std3__45__cpo3endE,@object
	.size		_ZN40_INTERNAL_16a6578c_4_k_cu_70f3545a_104224cuda3std3__45__cpo3endE,(_ZN40_INTERNAL_16a6578c_4_k_cu_70f3545a_104224cuda3std3__419piecewise_constructE - _ZN40_INTERNAL_16a6578c_4_k_cu_70f3545a_104224cuda3std3__45__cpo3endE)
_ZN40_INTERNAL_16a6578c_4_k_cu_70f3545a_104224cuda3std3__45__cpo3endE:
	.zero		1
	.type		_ZN40_INTERNAL_16a6578c_4_k_cu_70f3545a_104224cuda3std3__419piecewise_constructE,@object
	.size		_ZN40_INTERNAL_16a6578c_4_k_cu_70f3545a_104224cuda3std3__419piecewise_constructE,(_ZN40_INTERNAL_16a6578c_4_k_cu_70f3545a_104224cuda3std3__45__cpo4cendE - _ZN40_INTERNAL_16a6578c_4_k_cu_70f3545a_104224cuda3std3__419piecewise_constructE)
_ZN40_INTERNAL_16a6578c_4_k_cu_70f3545a_104224cuda3std3__419piecewise_constructE:
	.zero		1
	.type		_ZN40_INTERNAL_16a6578c_4_k_cu_70f3545a_104224cuda3std3__45__cpo4cendE,@object
	.size		_ZN40_INTERNAL_16a6578c_4_k_cu_70f3545a_104224cuda3std3__45__cpo4cendE,(_ZN40_INTERNAL_16a6578c_4_k_cu_70f3545a_104224cuda3std6ranges3__45__cpo4swapE - _ZN40_INTERNAL_16a6578c_4_k_cu_70f3545a_104224cuda3std3__45__cpo4cendE)
_ZN40_INTERNAL_16a6578c_4_k_cu_70f3545a_104224cuda3std3__45__cpo4cendE:
	.zero		1
	.type		_ZN40_INTERNAL_16a6578c_4_k_cu_70f3545a_104224cuda3std6ranges3__45__cpo4swapE,@object
	.size		_ZN40_INTERNAL_16a6578c_4_k_cu_70f3545a_104224cuda3std6ranges3__45__cpo4swapE,(.L_10 - _ZN40_INTERNAL_16a6578c_4_k_cu_70f3545a_104224cuda3std6ranges3__45__cpo4swapE)
_ZN40_INTERNAL_16a6578c_4_k_cu_70f3545a_104224cuda3std6ranges3__45__cpo4swapE:
	.zero		1
.L_10:


//--------------------- .nv.constant0._ZN7cutlass13device_kernelINS_4gemm6kernel13GemmUniversalIN4cute5tupleIJiiiiEEENS1_10collective13CollectiveMmaINS1_35MainloopSm100TmaUmmaWarpSpecializedILi3ELi2ELi4ENS5_IJNS4_1CILi2EEENSA_ILi1EEESC_EEEEENS5_IJNSA_ILi128EEENSA_ILi64EEESG_EEENS_10tfloat32_tENS5_IJlSC_lEEESI_SJ_NS4_8TiledMMAINS4_8MMA_AtomIJNS4_23SM100_MMA_TF32_2x1SM_SSISI_SI_fLi128ELi64ELNS4_4UMMA5MajorE0ELSO_0ELNSN_7ScaleInE0ELSP_0EEEEEENS4_6LayoutINS5_IJSC_SC_SC_EEENS5_IJNSA_ILi0EEESU_SU_EEEEENS5_IJNS4_10UnderscoreESX_SX_EEEEENS4_18SM100_TMA_2SM_LOADENS4_14ComposedLayoutINS4_7SwizzleILi3ELi4ELi3EEENS4_18smem_ptr_flag_bitsILi32EEENSS_INS5_IJNSA_ILi8EEENSA_ILi32EEEEEENS5_IJS17_SC_EEEEEEEvNS4_8identityES10_S1B_vS1C_EENS_8epilogue10collective18CollectiveEpilogueINS1E_23Sm100TmaWarpSpecializedILi3ELi2ELi16ELb1ELb0EEEJNS5_IJSG_SG_SG_EEENS5_IJNSS_ISG_SC_EENSS_INS5_IJNSA_ILi16EEESB_EEENS5_IJSC_S17_EEEEEEEESI_SJ_SI_SJ_NS1E_6fusion15FusionCallbacksIS1I_NS1Q_17LinearCombinationISI_fSI_fLNS_15FloatRoundStyleE2EEES1J_S1P_JEEENS4_5SM1004TMEM4LOAD26SM100_TMEM_LOAD_32dp32b16xENS4_13SM90_TMA_LOADENS11_INS12_ILi2ELi4ELi3EEES15_NSS_INS5_IJS16_S1L_EEENS5_IJS1L_SC_EEEEEEENS4_39AutoVectorizingCopyWithAssumedAlignmentILi128EEENS4_14SM90_TMA_STOREES25_S27_S27_EEEvvEEEEvNT_6ParamsE --------------------------
	.section	.nv.constant0._ZN7cutlass13device_kernelINS_4gemm6kernel13GemmUniversalIN4cute5tupleIJiiiiEEENS1_10collective13CollectiveMmaINS1_35MainloopSm100TmaUmmaWarpSpecializedILi3ELi2ELi4ENS5_IJNS4_1CILi2EEENSA_ILi1EEESC_EEEEENS5_IJNSA_ILi128EEENSA_ILi64EEESG_EEENS_10tfloat32_tENS5_IJlSC_lEEESI_SJ_NS4_8TiledMMAINS4_8MMA_AtomIJNS4_23SM100_MMA_TF32_2x1SM_SSISI_SI_fLi128ELi64ELNS4_4UMMA5MajorE0ELSO_0ELNSN_7ScaleInE0ELSP_0EEEEEENS4_6LayoutINS5_IJSC_SC_SC_EEENS5_IJNSA_ILi0EEESU_SU_EEEEENS5_IJNS4_10UnderscoreESX_SX_EEEEENS4_18SM100_TMA_2SM_LOADENS4_14ComposedLayoutINS4_7SwizzleILi3ELi4ELi3EEENS4_18smem_ptr_flag_bitsILi32EEENSS_INS5_IJNSA_ILi8EEENSA_ILi32EEEEEENS5_IJS17_SC_EEEEEEEvNS4_8identityES10_S1B_vS1C_EENS_8epilogue10collective18CollectiveEpilogueINS1E_23Sm100TmaWarpSpecializedILi3ELi2ELi16ELb1ELb0EEEJNS5_IJSG_SG_SG_EEENS5_IJNSS_ISG_SC_EENSS_INS5_IJNSA_ILi16EEESB_EEENS5_IJSC_S17_EEEEEEEESI_SJ_SI_SJ_NS1E_6fusion15FusionCallbacksIS1I_NS1Q_17LinearCombinationISI_fSI_fLNS_15FloatRoundStyleE2EEES1J_S1P_JEEENS4_5SM1004TMEM4LOAD26SM100_TMEM_LOAD_32dp32b16xENS4_13SM90_TMA_LOADENS11_INS12_ILi2ELi4ELi3EEES15_NSS_INS5_IJS16_S1L_EEENS5_IJS1L_SC_EEEEEEENS4_39AutoVectorizingCopyWithAssumedAlignmentILi128EEENS4_14SM90_TMA_STOREES25_S27_S27_EEEvvEEEEvNT_6ParamsE,"a",@progbits
	.sectionflags	@""
	.align	4
.nv.constant0._ZN7cutlass13device_kernelINS_4gemm6kernel13GemmUniversalIN4cute5tupleIJiiiiEEENS1_10collective13CollectiveMmaINS1_35MainloopSm100TmaUmmaWarpSpecializedILi3ELi2ELi4ENS5_IJNS4_1CILi2EEENSA_ILi1EEESC_EEEEENS5_IJNSA_ILi128EEENSA_ILi64EEESG_EEENS_10tfloat32_tENS5_IJlSC_lEEESI_SJ_NS4_8TiledMMAINS4_8MMA_AtomIJNS4_23SM100_MMA_TF32_2x1SM_SSISI_SI_fLi128ELi64ELNS4_4UMMA5MajorE0ELSO_0ELNSN_7ScaleInE0ELSP_0EEEEEENS4_6LayoutINS5_IJSC_SC_SC_EEENS5_IJNSA_ILi0EEESU_SU_EEEEENS5_IJNS4_10UnderscoreESX_SX_EEEEENS4_18SM100_TMA_2SM_LOADENS4_14ComposedLayoutINS4_7SwizzleILi3ELi4ELi3EEENS4_18smem_ptr_flag_bitsILi32EEENSS_INS5_IJNSA_ILi8EEENSA_ILi32EEEEEENS5_IJS17_SC_EEEEEEEvNS4_8identityES10_S1B_vS1C_EENS_8epilogue10collective18CollectiveEpilogueINS1E_23Sm100TmaWarpSpecializedILi3ELi2ELi16ELb1ELb0EEEJNS5_IJSG_SG_SG_EEENS5_IJNSS_ISG_SC_EENSS_INS5_IJNSA_ILi16EEESB_EEENS5_IJSC_S17_EEEEEEEESI_SJ_SI_SJ_NS1E_6fusion15FusionCallbacksIS1I_NS1Q_17LinearCombinationISI_fSI_fLNS_15FloatRoundStyleE2EEES1J_S1P_JEEENS4_5SM1004TMEM4LOAD26SM100_TMEM_LOAD_32dp32b16xENS4_13SM90_TMA_LOADENS11_INS12_ILi2ELi4ELi3EEES15_NSS_INS5_IJS16_S1L_EEENS5_IJS1L_SC_EEEEEEENS4_39AutoVectorizingCopyWithAssumedAlignmentILi128EEENS4_14SM90_TMA_STOREES25_S27_S27_EEEvvEEEEvNT_6ParamsE:
	.zero		2944


//--------------------- SYMBOLS --------------------------

	.type		.nv.reservedSmem.offset0,@object
	.size		.nv.reservedSmem.offset0,0x4
	.type		.nv.reservedSmem.cap,@object
	.size		.nv.reservedSmem.cap,0x4
	.type		__assertfail,@function
